//
// Generated by NVIDIA NVVM Compiler
//
// Compiler Build ID: CL-36424714
// Cuda compilation tools, release 13.0, V13.0.88
// Based on NVVM 20.0.0
//

.version 9.0
.target sm_100
.address_size 64

	// .globl	_ZN3cub18CUB_300001_SM_10006detail11EmptyKernelIvEEvv
.global .align 1 .b8 _ZN30_INTERNAL_73bf88a7_4_k_cu_main4cuda3std3__45__cpo5beginE[1];
.global .align 1 .b8 _ZN30_INTERNAL_73bf88a7_4_k_cu_main4cuda3std3__45__cpo3endE[1];
.global .align 1 .b8 _ZN30_INTERNAL_73bf88a7_4_k_cu_main4cuda3std3__45__cpo6cbeginE[1];
.global .align 1 .b8 _ZN30_INTERNAL_73bf88a7_4_k_cu_main4cuda3std3__45__cpo4cendE[1];
.global .align 1 .b8 _ZN30_INTERNAL_73bf88a7_4_k_cu_main4cuda3std3__45__cpo6rbeginE[1];
.global .align 1 .b8 _ZN30_INTERNAL_73bf88a7_4_k_cu_main4cuda3std3__45__cpo4rendE[1];
.global .align 1 .b8 _ZN30_INTERNAL_73bf88a7_4_k_cu_main4cuda3std3__45__cpo7crbeginE[1];
.global .align 1 .b8 _ZN30_INTERNAL_73bf88a7_4_k_cu_main4cuda3std3__45__cpo5crendE[1];
.global .align 1 .b8 _ZN30_INTERNAL_73bf88a7_4_k_cu_main4cuda3std3__432_GLOBAL__N__73bf88a7_4_k_cu_main6ignoreE[1];
.global .align 1 .b8 _ZN30_INTERNAL_73bf88a7_4_k_cu_main4cuda3std3__419piecewise_constructE[1];
.global .align 1 .b8 _ZN30_INTERNAL_73bf88a7_4_k_cu_main4cuda3std3__48in_placeE[1];
.global .align 1 .b8 _ZN30_INTERNAL_73bf88a7_4_k_cu_main4cuda3std3__420unreachable_sentinelE[1];
.global .align 1 .b8 _ZN30_INTERNAL_73bf88a7_4_k_cu_main4cuda3std3__47nulloptE[1];
.global .align 1 .b8 _ZN30_INTERNAL_73bf88a7_4_k_cu_main4cuda3std3__48unexpectE[1];
.global .align 1 .b8 _ZN30_INTERNAL_73bf88a7_4_k_cu_main4cuda3std6ranges3__45__cpo4swapE[1];
.global .align 1 .b8 _ZN30_INTERNAL_73bf88a7_4_k_cu_main4cuda3std6ranges3__45__cpo9iter_moveE[1];
.global .align 1 .b8 _ZN30_INTERNAL_73bf88a7_4_k_cu_main4cuda3std6ranges3__45__cpo5beginE[1];
.global .align 1 .b8 _ZN30_INTERNAL_73bf88a7_4_k_cu_main4cuda3std6ranges3__45__cpo3endE[1];
.global .align 1 .b8 _ZN30_INTERNAL_73bf88a7_4_k_cu_main4cuda3std6ranges3__45__cpo6cbeginE[1];
.global .align 1 .b8 _ZN30_INTERNAL_73bf88a7_4_k_cu_main4cuda3std6ranges3__45__cpo4cendE[1];
.global .align 1 .b8 _ZN30_INTERNAL_73bf88a7_4_k_cu_main4cuda3std6ranges3__45__cpo7advanceE[1];
.global .align 1 .b8 _ZN30_INTERNAL_73bf88a7_4_k_cu_main4cuda3std6ranges3__45__cpo9iter_swapE[1];
.global .align 1 .b8 _ZN30_INTERNAL_73bf88a7_4_k_cu_main4cuda3std6ranges3__45__cpo4nextE[1];
.global .align 1 .b8 _ZN30_INTERNAL_73bf88a7_4_k_cu_main4cuda3std6ranges3__45__cpo4prevE[1];
.global .align 1 .b8 _ZN30_INTERNAL_73bf88a7_4_k_cu_main4cuda3std6ranges3__45__cpo4dataE[1];
.global .align 1 .b8 _ZN30_INTERNAL_73bf88a7_4_k_cu_main4cuda3std6ranges3__45__cpo5cdataE[1];
.global .align 1 .b8 _ZN30_INTERNAL_73bf88a7_4_k_cu_main4cuda3std6ranges3__45__cpo4sizeE[1];
.global .align 1 .b8 _ZN30_INTERNAL_73bf88a7_4_k_cu_main4cuda3std6ranges3__45__cpo5ssizeE[1];
.global .align 1 .b8 _ZN30_INTERNAL_73bf88a7_4_k_cu_main4cuda3std6ranges3__45__cpo8distanceE[1];
.global .align 1 .b8 _ZN30_INTERNAL_73bf88a7_4_k_cu_main6thrust24THRUST_300001_SM_1000_NS8cuda_cub3parE[1];
.global .align 1 .b8 _ZN30_INTERNAL_73bf88a7_4_k_cu_main6thrust24THRUST_300001_SM_1000_NS8cuda_cub10par_nosyncE[1];
.global .align 1 .b8 _ZN30_INTERNAL_73bf88a7_4_k_cu_main6thrust24THRUST_300001_SM_1000_NS6system6detail10sequential3seqE[1];
.global .align 1 .b8 _ZN30_INTERNAL_73bf88a7_4_k_cu_main6thrust24THRUST_300001_SM_1000_NS12placeholders2_1E[1];
.global .align 1 .b8 _ZN30_INTERNAL_73bf88a7_4_k_cu_main6thrust24THRUST_300001_SM_1000_NS12placeholders2_2E[1];
.global .align 1 .b8 _ZN30_INTERNAL_73bf88a7_4_k_cu_main6thrust24THRUST_300001_SM_1000_NS12placeholders2_3E[1];
.global .align 1 .b8 _ZN30_INTERNAL_73bf88a7_4_k_cu_main6thrust24THRUST_300001_SM_1000_NS12placeholders2_4E[1];
.global .align 1 .b8 _ZN30_INTERNAL_73bf88a7_4_k_cu_main6thrust24THRUST_300001_SM_1000_NS12placeholders2_5E[1];
.global .align 1 .b8 _ZN30_INTERNAL_73bf88a7_4_k_cu_main6thrust24THRUST_300001_SM_1000_NS12placeholders2_6E[1];
.global .align 1 .b8 _ZN30_INTERNAL_73bf88a7_4_k_cu_main6thrust24THRUST_300001_SM_1000_NS12placeholders2_7E[1];
.global .align 1 .b8 _ZN30_INTERNAL_73bf88a7_4_k_cu_main6thrust24THRUST_300001_SM_1000_NS12placeholders2_8E[1];
.global .align 1 .b8 _ZN30_INTERNAL_73bf88a7_4_k_cu_main6thrust24THRUST_300001_SM_1000_NS12placeholders2_9E[1];
.global .align 1 .b8 _ZN30_INTERNAL_73bf88a7_4_k_cu_main6thrust24THRUST_300001_SM_1000_NS12placeholders3_10E[1];
.global .align 1 .b8 _ZN30_INTERNAL_73bf88a7_4_k_cu_main6thrust24THRUST_300001_SM_1000_NS3seqE[1];

.visible .entry _ZN3cub18CUB_300001_SM_10006detail11EmptyKernelIvEEvv()
{


	ret;

}
	// .globl	_ZN3cub18CUB_300001_SM_10006detail8for_each13static_kernelINS2_12policy_hub_t12policy_500_tEmN6thrust24THRUST_300001_SM_1000_NS8cuda_cub20__uninitialized_fill7functorINS7_10device_ptrIdEEdEEEEvT0_T1_
.visible .entry _ZN3cub18CUB_300001_SM_10006detail8for_each13static_kernelINS2_12policy_hub_t12policy_500_tEmN6thrust24THRUST_300001_SM_1000_NS8cuda_cub20__uninitialized_fill7functorINS7_10device_ptrIdEEdEEEEvT0_T1_(
	.param .u64 _ZN3cub18CUB_300001_SM_10006detail8for_each13static_kernelINS2_12policy_hub_t12policy_500_tEmN6thrust24THRUST_300001_SM_1000_NS8cuda_cub20__uninitialized_fill7functorINS7_10device_ptrIdEEdEEEEvT0_T1__param_0,
	.param .align 8 .b8 _ZN3cub18CUB_300001_SM_10006detail8for_each13static_kernelINS2_12policy_hub_t12policy_500_tEmN6thrust24THRUST_300001_SM_1000_NS8cuda_cub20__uninitialized_fill7functorINS7_10device_ptrIdEEdEEEEvT0_T1__param_1[16]
)
.maxntid 256
{
	.reg .pred 	%p<4>;
	.reg .b32 	%r<5>;
	.reg .b64 	%rd<16>;
	.reg .b64 	%fd<3>;

	ld.param.f64 	%fd2, [_ZN3cub18CUB_300001_SM_10006detail8for_each13static_kernelINS2_12policy_hub_t12policy_500_tEmN6thrust24THRUST_300001_SM_1000_NS8cuda_cub20__uninitialized_fill7functorINS7_10device_ptrIdEEdEEEEvT0_T1__param_1+8];
	ld.param.u64 	%rd4, [_ZN3cub18CUB_300001_SM_10006detail8for_each13static_kernelINS2_12policy_hub_t12policy_500_tEmN6thrust24THRUST_300001_SM_1000_NS8cuda_cub20__uninitialized_fill7functorINS7_10device_ptrIdEEdEEEEvT0_T1__param_1];
	ld.param.u64 	%rd5, [_ZN3cub18CUB_300001_SM_10006detail8for_each13static_kernelINS2_12policy_hub_t12policy_500_tEmN6thrust24THRUST_300001_SM_1000_NS8cuda_cub20__uninitialized_fill7functorINS7_10device_ptrIdEEdEEEEvT0_T1__param_0];
	mov.u32 	%r2, %ctaid.x;
	mul.wide.u32 	%rd1, %r2, 512;
	sub.s64 	%rd2, %rd5, %rd1;
	setp.lt.u64 	%p1, %rd2, 512;
	@%p1 bra 	$L__BB1_2;
	mov.u32 	%r4, %tid.x;
	cvta.to.global.u64 	%rd11, %rd4;
	cvt.u64.u32 	%rd12, %r4;
	add.s64 	%rd13, %rd1, %rd12;
	shl.b64 	%rd14, %rd13, 3;
	add.s64 	%rd15, %rd11, %rd14;
	st.global.f64 	[%rd15], %fd2;
	st.global.f64 	[%rd15+2048], %fd2;
	bra.uni 	$L__BB1_6;
$L__BB1_2:
	cvta.to.global.u64 	%rd6, %rd4;
	mov.u32 	%r1, %tid.x;
	cvt.u64.u32 	%rd7, %r1;
	setp.le.u64 	%p2, %rd2, %rd7;
	add.s64 	%rd8, %rd1, %rd7;
	shl.b64 	%rd9, %rd8, 3;
	add.s64 	%rd3, %rd6, %rd9;
	@%p2 bra 	$L__BB1_4;
	st.global.f64 	[%rd3], %fd2;
$L__BB1_4:
	add.s32 	%r3, %r1, 256;
	cvt.u64.u32 	%rd10, %r3;
	setp.le.u64 	%p3, %rd2, %rd10;
	@%p3 bra 	$L__BB1_6;
	st.global.f64 	[%rd3+2048], %fd2;
$L__BB1_6:
	ret;

}
	// .globl	_ZN3cub18CUB_300001_SM_10006detail9transform16transform_kernelINS2_10policy_hubILb1EN4cuda3std3__45tupleIJN6thrust24THRUST_300001_SM_1000_NS17counting_iteratorIiNSA_11use_defaultESC_SC_EEEEEE10policy1000Ei10raw_accessNSA_6detail15normal_iteratorINSA_10device_ptrIdEEEEJSD_EEEvT0_iT1_T2_DpNS2_10kernel_argIT3_EE
.visible .entry _ZN3cub18CUB_300001_SM_10006detail9transform16transform_kernelINS2_10policy_hubILb1EN4cuda3std3__45tupleIJN6thrust24THRUST_300001_SM_1000_NS17counting_iteratorIiNSA_11use_defaultESC_SC_EEEEEE10policy1000Ei10raw_accessNSA_6detail15normal_iteratorINSA_10device_ptrIdEEEEJSD_EEEvT0_iT1_T2_DpNS2_10kernel_argIT3_EE(
	.param .u32 _ZN3cub18CUB_300001_SM_10006detail9transform16transform_kernelINS2_10policy_hubILb1EN4cuda3std3__45tupleIJN6thrust24THRUST_300001_SM_1000_NS17counting_iteratorIiNSA_11use_defaultESC_SC_EEEEEE10policy1000Ei10raw_accessNSA_6detail15normal_iteratorINSA_10device_ptrIdEEEEJSD_EEEvT0_iT1_T2_DpNS2_10kernel_argIT3_EE_param_0,
	.param .u32 _ZN3cub18CUB_300001_SM_10006detail9transform16transform_kernelINS2_10policy_hubILb1EN4cuda3std3__45tupleIJN6thrust24THRUST_300001_SM_1000_NS17counting_iteratorIiNSA_11use_defaultESC_SC_EEEEEE10policy1000Ei10raw_accessNSA_6detail15normal_iteratorINSA_10device_ptrIdEEEEJSD_EEEvT0_iT1_T2_DpNS2_10kernel_argIT3_EE_param_1,
	.param .align 8 .b8 _ZN3cub18CUB_300001_SM_10006detail9transform16transform_kernelINS2_10policy_hubILb1EN4cuda3std3__45tupleIJN6thrust24THRUST_300001_SM_1000_NS17counting_iteratorIiNSA_11use_defaultESC_SC_EEEEEE10policy1000Ei10raw_accessNSA_6detail15normal_iteratorINSA_10device_ptrIdEEEEJSD_EEEvT0_iT1_T2_DpNS2_10kernel_argIT3_EE_param_2[24],
	.param .align 8 .b8 _ZN3cub18CUB_300001_SM_10006detail9transform16transform_kernelINS2_10policy_hubILb1EN4cuda3std3__45tupleIJN6thrust24THRUST_300001_SM_1000_NS17counting_iteratorIiNSA_11use_defaultESC_SC_EEEEEE10policy1000Ei10raw_accessNSA_6detail15normal_iteratorINSA_10device_ptrIdEEEEJSD_EEEvT0_iT1_T2_DpNS2_10kernel_argIT3_EE_param_3[8],
	.param .align 8 .b8 _ZN3cub18CUB_300001_SM_10006detail9transform16transform_kernelINS2_10policy_hubILb1EN4cuda3std3__45tupleIJN6thrust24THRUST_300001_SM_1000_NS17counting_iteratorIiNSA_11use_defaultESC_SC_EEEEEE10policy1000Ei10raw_accessNSA_6detail15normal_iteratorINSA_10device_ptrIdEEEEJSD_EEEvT0_iT1_T2_DpNS2_10kernel_argIT3_EE_param_4[16]
)
.maxntid 128
{
	.reg .pred 	%p<27>;
	.reg .b32 	%r<286>;
	.reg .b64 	%rd<20>;
	.reg .b64 	%fd<35>;

	ld.param.f64 	%fd1, [_ZN3cub18CUB_300001_SM_10006detail9transform16transform_kernelINS2_10policy_hubILb1EN4cuda3std3__45tupleIJN6thrust24THRUST_300001_SM_1000_NS17counting_iteratorIiNSA_11use_defaultESC_SC_EEEEEE10policy1000Ei10raw_accessNSA_6detail15normal_iteratorINSA_10device_ptrIdEEEEJSD_EEEvT0_iT1_T2_DpNS2_10kernel_argIT3_EE_param_2];
	ld.param.f64 	%fd2, [_ZN3cub18CUB_300001_SM_10006detail9transform16transform_kernelINS2_10policy_hubILb1EN4cuda3std3__45tupleIJN6thrust24THRUST_300001_SM_1000_NS17counting_iteratorIiNSA_11use_defaultESC_SC_EEEEEE10policy1000Ei10raw_accessNSA_6detail15normal_iteratorINSA_10device_ptrIdEEEEJSD_EEEvT0_iT1_T2_DpNS2_10kernel_argIT3_EE_param_2+8];
	ld.param.u32 	%r1, [_ZN3cub18CUB_300001_SM_10006detail9transform16transform_kernelINS2_10policy_hubILb1EN4cuda3std3__45tupleIJN6thrust24THRUST_300001_SM_1000_NS17counting_iteratorIiNSA_11use_defaultESC_SC_EEEEEE10policy1000Ei10raw_accessNSA_6detail15normal_iteratorINSA_10device_ptrIdEEEEJSD_EEEvT0_iT1_T2_DpNS2_10kernel_argIT3_EE_param_4];
	ld.param.u32 	%r55, [_ZN3cub18CUB_300001_SM_10006detail9transform16transform_kernelINS2_10policy_hubILb1EN4cuda3std3__45tupleIJN6thrust24THRUST_300001_SM_1000_NS17counting_iteratorIiNSA_11use_defaultESC_SC_EEEEEE10policy1000Ei10raw_accessNSA_6detail15normal_iteratorINSA_10device_ptrIdEEEEJSD_EEEvT0_iT1_T2_DpNS2_10kernel_argIT3_EE_param_0];
	ld.param.u64 	%rd7, [_ZN3cub18CUB_300001_SM_10006detail9transform16transform_kernelINS2_10policy_hubILb1EN4cuda3std3__45tupleIJN6thrust24THRUST_300001_SM_1000_NS17counting_iteratorIiNSA_11use_defaultESC_SC_EEEEEE10policy1000Ei10raw_accessNSA_6detail15normal_iteratorINSA_10device_ptrIdEEEEJSD_EEEvT0_iT1_T2_DpNS2_10kernel_argIT3_EE_param_3];
	ld.param.u32 	%r54, [_ZN3cub18CUB_300001_SM_10006detail9transform16transform_kernelINS2_10policy_hubILb1EN4cuda3std3__45tupleIJN6thrust24THRUST_300001_SM_1000_NS17counting_iteratorIiNSA_11use_defaultESC_SC_EEEEEE10policy1000Ei10raw_accessNSA_6detail15normal_iteratorINSA_10device_ptrIdEEEEJSD_EEEvT0_iT1_T2_DpNS2_10kernel_argIT3_EE_param_1];
	cvta.to.global.u64 	%rd1, %rd7;
	shl.b32 	%r56, %r54, 7;
	mov.u32 	%r57, %ctaid.x;
	mul.lo.s32 	%r2, %r56, %r57;
	sub.s32 	%r58, %r55, %r2;
	min.s32 	%r3, %r56, %r58;
	add.s32 	%r4, %r1, %r2;
	setp.gt.s32 	%p1, %r56, %r58;
	@%p1 bra 	$L__BB2_8;
	setp.lt.s32 	%p2, %r54, 1;
	@%p2 bra 	$L__BB2_25;
	mov.u32 	%r5, %tid.x;
	sub.f64 	%fd3, %fd2, %fd1;
	and.b32  	%r6, %r54, 3;
	setp.lt.u32 	%p3, %r54, 4;
	mov.b32 	%r282, 0;
	@%p3 bra 	$L__BB2_5;
	and.b32  	%r282, %r54, 2147483644;
	neg.s32 	%r276, %r282;
	add.s32 	%r60, %r1, %r5;
	add.s32 	%r61, %r60, %r2;
	mul.lo.s32 	%r275, %r61, 10000;
	add.s32 	%r274, %r275, 1280000;
	add.s32 	%r273, %r275, 2560000;
	mul.wide.s32 	%rd8, %r2, 8;
	add.s64 	%rd9, %rd8, %rd1;
	add.s64 	%rd2, %rd9, 2048;
	add.s32 	%r271, %r275, 3840000;
	mov.u32 	%r272, %r5;
$L__BB2_4:
	mul.hi.u32 	%r62, %r275, 3;
	sub.s32 	%r63, %r275, %r62;
	shr.u32 	%r64, %r63, 1;
	add.s32 	%r65, %r64, %r62;
	shr.u32 	%r66, %r65, 30;
	mul.lo.s32 	%r67, %r66, 2147483647;
	sub.s32 	%r68, %r275, %r67;
	mul.hi.u32 	%r69, %r274, 3;
	sub.s32 	%r70, %r274, %r69;
	shr.u32 	%r71, %r70, 1;
	add.s32 	%r72, %r71, %r69;
	shr.u32 	%r73, %r72, 30;
	mul.lo.s32 	%r74, %r73, 2147483647;
	sub.s32 	%r75, %r274, %r74;
	mul.hi.u32 	%r76, %r273, 3;
	sub.s32 	%r77, %r273, %r76;
	shr.u32 	%r78, %r77, 1;
	add.s32 	%r79, %r78, %r76;
	shr.u32 	%r80, %r79, 30;
	mul.lo.s32 	%r81, %r80, 2147483647;
	sub.s32 	%r82, %r273, %r81;
	mul.wide.s32 	%rd10, %r272, 8;
	add.s64 	%rd11, %rd2, %rd10;
	mul.hi.u32 	%r83, %r271, 3;
	sub.s32 	%r84, %r271, %r83;
	shr.u32 	%r85, %r84, 1;
	add.s32 	%r86, %r85, %r83;
	shr.u32 	%r87, %r86, 30;
	mul.lo.s32 	%r88, %r87, 2147483647;
	sub.s32 	%r89, %r271, %r88;
	max.u32 	%r90, %r68, 1;
	mul.hi.u32 	%r91, %r90, 1581746633;
	shr.u32 	%r92, %r91, 14;
	mul.lo.s32 	%r93, %r92, 44488;
	sub.s32 	%r94, %r90, %r93;
	mul.lo.s32 	%r95, %r94, 48271;
	mul.lo.s32 	%r96, %r92, 3399;
	setp.lt.u32 	%p4, %r95, %r96;
	xor.b32  	%r97, %r96, 2147483647;
	neg.s32 	%r98, %r96;
	selp.b32 	%r99, %r97, %r98, %p4;
	add.s32 	%r100, %r95, %r99;
	add.s32 	%r101, %r100, -1;
	cvt.rn.f64.u32 	%fd5, %r101;
	div.rn.f64 	%fd6, %fd5, 0d41DFFFFFFF800000;
	fma.rn.f64 	%fd7, %fd3, %fd6, %fd1;
	st.global.f64 	[%rd11+-2048], %fd7;
	max.u32 	%r102, %r75, 1;
	mul.hi.u32 	%r103, %r102, 1581746633;
	shr.u32 	%r104, %r103, 14;
	mul.lo.s32 	%r105, %r104, 44488;
	sub.s32 	%r106, %r102, %r105;
	mul.lo.s32 	%r107, %r106, 48271;
	mul.lo.s32 	%r108, %r104, 3399;
	setp.lt.u32 	%p5, %r107, %r108;
	xor.b32  	%r109, %r108, 2147483647;
	neg.s32 	%r110, %r108;
	selp.b32 	%r111, %r109, %r110, %p5;
	add.s32 	%r112, %r107, %r111;
	add.s32 	%r113, %r112, -1;
	cvt.rn.f64.u32 	%fd8, %r113;
	div.rn.f64 	%fd9, %fd8, 0d41DFFFFFFF800000;
	fma.rn.f64 	%fd10, %fd3, %fd9, %fd1;
	st.global.f64 	[%rd11+-1024], %fd10;
	max.u32 	%r114, %r82, 1;
	mul.hi.u32 	%r115, %r114, 1581746633;
	shr.u32 	%r116, %r115, 14;
	mul.lo.s32 	%r117, %r116, 44488;
	sub.s32 	%r118, %r114, %r117;
	mul.lo.s32 	%r119, %r118, 48271;
	mul.lo.s32 	%r120, %r116, 3399;
	setp.lt.u32 	%p6, %r119, %r120;
	xor.b32  	%r121, %r120, 2147483647;
	neg.s32 	%r122, %r120;
	selp.b32 	%r123, %r121, %r122, %p6;
	add.s32 	%r124, %r119, %r123;
	add.s32 	%r125, %r124, -1;
	cvt.rn.f64.u32 	%fd11, %r125;
	div.rn.f64 	%fd12, %fd11, 0d41DFFFFFFF800000;
	fma.rn.f64 	%fd13, %fd3, %fd12, %fd1;
	st.global.f64 	[%rd11], %fd13;
	max.u32 	%r126, %r89, 1;
	mul.hi.u32 	%r127, %r126, 1581746633;
	shr.u32 	%r128, %r127, 14;
	mul.lo.s32 	%r129, %r128, 44488;
	sub.s32 	%r130, %r126, %r129;
	mul.lo.s32 	%r131, %r130, 48271;
	mul.lo.s32 	%r132, %r128, 3399;
	setp.lt.u32 	%p7, %r131, %r132;
	xor.b32  	%r133, %r132, 2147483647;
	neg.s32 	%r134, %r132;
	selp.b32 	%r135, %r133, %r134, %p7;
	add.s32 	%r136, %r131, %r135;
	add.s32 	%r137, %r136, -1;
	cvt.rn.f64.u32 	%fd14, %r137;
	div.rn.f64 	%fd15, %fd14, 0d41DFFFFFFF800000;
	fma.rn.f64 	%fd16, %fd3, %fd15, %fd1;
	st.global.f64 	[%rd11+1024], %fd16;
	add.s32 	%r276, %r276, 4;
	add.s32 	%r275, %r275, 5120000;
	add.s32 	%r274, %r274, 5120000;
	add.s32 	%r273, %r273, 5120000;
	add.s32 	%r272, %r272, 512;
	add.s32 	%r271, %r271, 5120000;
	setp.eq.s32 	%p8, %r276, 0;
	@%p8 bra 	$L__BB2_5;
	bra.uni 	$L__BB2_4;
$L__BB2_5:
	setp.eq.s32 	%p9, %r6, 0;
	@%p9 bra 	$L__BB2_25;
	mul.wide.s32 	%rd12, %r2, 8;
	add.s64 	%rd6, %rd1, %rd12;
	shl.b32 	%r138, %r282, 7;
	add.s32 	%r285, %r5, %r138;
	add.s32 	%r139, %r1, %r5;
	add.s32 	%r140, %r139, %r2;
	add.s32 	%r141, %r140, %r138;
	mul.lo.s32 	%r284, %r141, 10000;
	neg.s32 	%r283, %r6;
$L__BB2_7:
	.pragma "nounroll";
	mul.wide.s32 	%rd13, %r285, 8;
	add.s64 	%rd14, %rd6, %rd13;
	mul.hi.u32 	%r142, %r284, 3;
	sub.s32 	%r143, %r284, %r142;
	shr.u32 	%r144, %r143, 1;
	add.s32 	%r145, %r144, %r142;
	shr.u32 	%r146, %r145, 30;
	mul.lo.s32 	%r147, %r146, 2147483647;
	sub.s32 	%r148, %r284, %r147;
	max.u32 	%r149, %r148, 1;
	mul.hi.u32 	%r150, %r149, 1581746633;
	shr.u32 	%r151, %r150, 14;
	mul.lo.s32 	%r152, %r151, 44488;
	sub.s32 	%r153, %r149, %r152;
	mul.lo.s32 	%r154, %r153, 48271;
	mul.lo.s32 	%r155, %r151, 3399;
	setp.lt.u32 	%p10, %r154, %r155;
	xor.b32  	%r156, %r155, 2147483647;
	neg.s32 	%r157, %r155;
	selp.b32 	%r158, %r156, %r157, %p10;
	add.s32 	%r159, %r154, %r158;
	add.s32 	%r160, %r159, -1;
	cvt.rn.f64.u32 	%fd17, %r160;
	div.rn.f64 	%fd18, %fd17, 0d41DFFFFFFF800000;
	fma.rn.f64 	%fd19, %fd3, %fd18, %fd1;
	st.global.f64 	[%rd14], %fd19;
	add.s32 	%r285, %r285, 128;
	add.s32 	%r284, %r284, 1280000;
	add.s32 	%r283, %r283, 1;
	setp.ne.s32 	%p11, %r283, 0;
	@%p11 bra 	$L__BB2_7;
	bra.uni 	$L__BB2_25;
$L__BB2_8:
	setp.lt.s32 	%p12, %r54, 1;
	@%p12 bra 	$L__BB2_25;
	mov.u32 	%r13, %tid.x;
	sub.f64 	%fd4, %fd2, %fd1;
	and.b32  	%r14, %r54, 3;
	setp.lt.u32 	%p13, %r54, 4;
	mov.b32 	%r278, 0;
	@%p13 bra 	$L__BB2_20;
	and.b32  	%r278, %r54, 2147483644;
	mul.wide.s32 	%rd15, %r2, 8;
	add.s64 	%rd3, %rd1, %rd15;
	mov.b32 	%r277, 0;
$L__BB2_11:
	shl.b32 	%r163, %r277, 7;
	add.s32 	%r29, %r163, %r13;
	setp.ge.s32 	%p14, %r29, %r3;
	mul.wide.s32 	%rd16, %r29, 8;
	add.s64 	%rd4, %rd3, %rd16;
	@%p14 bra 	$L__BB2_13;
	add.s32 	%r164, %r29, %r4;
	mul.lo.s32 	%r165, %r164, 10000;
	mul.hi.u32 	%r166, %r165, 3;
	sub.s32 	%r167, %r165, %r166;
	shr.u32 	%r168, %r167, 1;
	add.s32 	%r169, %r168, %r166;
	shr.u32 	%r170, %r169, 30;
	mul.lo.s32 	%r171, %r170, 2147483647;
	sub.s32 	%r172, %r165, %r171;
	max.u32 	%r173, %r172, 1;
	mul.hi.u32 	%r174, %r173, 1581746633;
	shr.u32 	%r175, %r174, 14;
	mul.lo.s32 	%r176, %r175, 44488;
	sub.s32 	%r177, %r173, %r176;
	mul.lo.s32 	%r178, %r177, 48271;
	mul.lo.s32 	%r179, %r175, 3399;
	setp.lt.u32 	%p15, %r178, %r179;
	xor.b32  	%r180, %r179, 2147483647;
	neg.s32 	%r181, %r179;
	selp.b32 	%r182, %r180, %r181, %p15;
	add.s32 	%r183, %r178, %r182;
	add.s32 	%r184, %r183, -1;
	cvt.rn.f64.u32 	%fd20, %r184;
	div.rn.f64 	%fd21, %fd20, 0d41DFFFFFFF800000;
	fma.rn.f64 	%fd22, %fd4, %fd21, %fd1;
	st.global.f64 	[%rd4], %fd22;
$L__BB2_13:
	add.s32 	%r30, %r29, 128;
	setp.ge.s32 	%p16, %r30, %r3;
	@%p16 bra 	$L__BB2_15;
	add.s32 	%r185, %r30, %r4;
	mul.lo.s32 	%r186, %r185, 10000;
	mul.hi.u32 	%r187, %r186, 3;
	sub.s32 	%r188, %r186, %r187;
	shr.u32 	%r189, %r188, 1;
	add.s32 	%r190, %r189, %r187;
	shr.u32 	%r191, %r190, 30;
	mul.lo.s32 	%r192, %r191, 2147483647;
	sub.s32 	%r193, %r186, %r192;
	max.u32 	%r194, %r193, 1;
	mul.hi.u32 	%r195, %r194, 1581746633;
	shr.u32 	%r196, %r195, 14;
	mul.lo.s32 	%r197, %r196, 44488;
	sub.s32 	%r198, %r194, %r197;
	mul.lo.s32 	%r199, %r198, 48271;
	mul.lo.s32 	%r200, %r196, 3399;
	setp.lt.u32 	%p17, %r199, %r200;
	xor.b32  	%r201, %r200, 2147483647;
	neg.s32 	%r202, %r200;
	selp.b32 	%r203, %r201, %r202, %p17;
	add.s32 	%r204, %r199, %r203;
	add.s32 	%r205, %r204, -1;
	cvt.rn.f64.u32 	%fd23, %r205;
	div.rn.f64 	%fd24, %fd23, 0d41DFFFFFFF800000;
	fma.rn.f64 	%fd25, %fd4, %fd24, %fd1;
	st.global.f64 	[%rd4+1024], %fd25;
$L__BB2_15:
	add.s32 	%r31, %r29, 256;
	setp.ge.s32 	%p18, %r31, %r3;
	@%p18 bra 	$L__BB2_17;
	add.s32 	%r206, %r31, %r4;
	mul.lo.s32 	%r207, %r206, 10000;
	mul.hi.u32 	%r208, %r207, 3;
	sub.s32 	%r209, %r207, %r208;
	shr.u32 	%r210, %r209, 1;
	add.s32 	%r211, %r210, %r208;
	shr.u32 	%r212, %r211, 30;
	mul.lo.s32 	%r213, %r212, 2147483647;
	sub.s32 	%r214, %r207, %r213;
	max.u32 	%r215, %r214, 1;
	mul.hi.u32 	%r216, %r215, 1581746633;
	shr.u32 	%r217, %r216, 14;
	mul.lo.s32 	%r218, %r217, 44488;
	sub.s32 	%r219, %r215, %r218;
	mul.lo.s32 	%r220, %r219, 48271;
	mul.lo.s32 	%r221, %r217, 3399;
	setp.lt.u32 	%p19, %r220, %r221;
	xor.b32  	%r222, %r221, 2147483647;
	neg.s32 	%r223, %r221;
	selp.b32 	%r224, %r222, %r223, %p19;
	add.s32 	%r225, %r220, %r224;
	add.s32 	%r226, %r225, -1;
	cvt.rn.f64.u32 	%fd26, %r226;
	div.rn.f64 	%fd27, %fd26, 0d41DFFFFFFF800000;
	fma.rn.f64 	%fd28, %fd4, %fd27, %fd1;
	st.global.f64 	[%rd4+2048], %fd28;
$L__BB2_17:
	add.s32 	%r32, %r29, 384;
	setp.ge.s32 	%p20, %r32, %r3;
	@%p20 bra 	$L__BB2_19;
	add.s32 	%r227, %r32, %r4;
	mul.lo.s32 	%r228, %r227, 10000;
	mul.hi.u32 	%r229, %r228, 3;
	sub.s32 	%r230, %r228, %r229;
	shr.u32 	%r231, %r230, 1;
	add.s32 	%r232, %r231, %r229;
	shr.u32 	%r233, %r232, 30;
	mul.lo.s32 	%r234, %r233, 2147483647;
	sub.s32 	%r235, %r228, %r234;
	max.u32 	%r236, %r235, 1;
	mul.hi.u32 	%r237, %r236, 1581746633;
	shr.u32 	%r238, %r237, 14;
	mul.lo.s32 	%r239, %r238, 44488;
	sub.s32 	%r240, %r236, %r239;
	mul.lo.s32 	%r241, %r240, 48271;
	mul.lo.s32 	%r242, %r238, 3399;
	setp.lt.u32 	%p21, %r241, %r242;
	xor.b32  	%r243, %r242, 2147483647;
	neg.s32 	%r244, %r242;
	selp.b32 	%r245, %r243, %r244, %p21;
	add.s32 	%r246, %r241, %r245;
	add.s32 	%r247, %r246, -1;
	cvt.rn.f64.u32 	%fd29, %r247;
	div.rn.f64 	%fd30, %fd29, 0d41DFFFFFFF800000;
	fma.rn.f64 	%fd31, %fd4, %fd30, %fd1;
	st.global.f64 	[%rd4+3072], %fd31;
$L__BB2_19:
	add.s32 	%r277, %r277, 4;
	setp.ne.s32 	%p22, %r277, %r278;
	@%p22 bra 	$L__BB2_11;
$L__BB2_20:
	setp.eq.s32 	%p23, %r14, 0;
	@%p23 bra 	$L__BB2_25;
	mul.wide.s32 	%rd17, %r2, 8;
	add.s64 	%rd5, %rd1, %rd17;
	shl.b32 	%r248, %r278, 7;
	add.s32 	%r281, %r13, %r248;
	add.s32 	%r249, %r1, %r13;
	add.s32 	%r250, %r249, %r2;
	add.s32 	%r251, %r250, %r248;
	mul.lo.s32 	%r280, %r251, 10000;
	neg.s32 	%r279, %r14;
$L__BB2_22:
	.pragma "nounroll";
	setp.ge.s32 	%p24, %r281, %r3;
	@%p24 bra 	$L__BB2_24;
	mul.hi.u32 	%r252, %r280, 3;
	sub.s32 	%r253, %r280, %r252;
	shr.u32 	%r254, %r253, 1;
	add.s32 	%r255, %r254, %r252;
	shr.u32 	%r256, %r255, 30;
	mul.lo.s32 	%r257, %r256, 2147483647;
	sub.s32 	%r258, %r280, %r257;
	max.u32 	%r259, %r258, 1;
	mul.hi.u32 	%r260, %r259, 1581746633;
	shr.u32 	%r261, %r260, 14;
	mul.lo.s32 	%r262, %r261, 44488;
	sub.s32 	%r263, %r259, %r262;
	mul.lo.s32 	%r264, %r263, 48271;
	mul.lo.s32 	%r265, %r261, 3399;
	setp.lt.u32 	%p25, %r264, %r265;
	xor.b32  	%r266, %r265, 2147483647;
	neg.s32 	%r267, %r265;
	selp.b32 	%r268, %r266, %r267, %p25;
	add.s32 	%r269, %r264, %r268;
	add.s32 	%r270, %r269, -1;
	cvt.rn.f64.u32 	%fd32, %r270;
	div.rn.f64 	%fd33, %fd32, 0d41DFFFFFFF800000;
	fma.rn.f64 	%fd34, %fd4, %fd33, %fd1;
	mul.wide.s32 	%rd18, %r281, 8;
	add.s64 	%rd19, %rd5, %rd18;
	st.global.f64 	[%rd19], %fd34;
$L__BB2_24:
	add.s32 	%r281, %r281, 128;
	add.s32 	%r280, %r280, 1280000;
	add.s32 	%r279, %r279, 1;
	setp.eq.s32 	%p26, %r279, 0;
	@%p26 bra 	$L__BB2_25;
	bra.uni 	$L__BB2_22;
$L__BB2_25:
	ret;

}
	// .globl	_ZN3cub18CUB_300001_SM_10006detail9transform16transform_kernelINS2_10policy_hubILb1EN4cuda3std3__45tupleIJN6thrust24THRUST_300001_SM_1000_NS17counting_iteratorIiNSA_11use_defaultESC_SC_EEEEEE10policy1000El10raw_accessNSA_6detail15normal_iteratorINSA_10device_ptrIdEEEEJSD_EEEvT0_iT1_T2_DpNS2_10kernel_argIT3_EE
.visible .entry _ZN3cub18CUB_300001_SM_10006detail9transform16transform_kernelINS2_10policy_hubILb1EN4cuda3std3__45tupleIJN6thrust24THRUST_300001_SM_1000_NS17counting_iteratorIiNSA_11use_defaultESC_SC_EEEEEE10policy1000El10raw_accessNSA_6detail15normal_iteratorINSA_10device_ptrIdEEEEJSD_EEEvT0_iT1_T2_DpNS2_10kernel_argIT3_EE(
	.param .u64 _ZN3cub18CUB_300001_SM_10006detail9transform16transform_kernelINS2_10policy_hubILb1EN4cuda3std3__45tupleIJN6thrust24THRUST_300001_SM_1000_NS17counting_iteratorIiNSA_11use_defaultESC_SC_EEEEEE10policy1000El10raw_accessNSA_6detail15normal_iteratorINSA_10device_ptrIdEEEEJSD_EEEvT0_iT1_T2_DpNS2_10kernel_argIT3_EE_param_0,
	.param .u32 _ZN3cub18CUB_300001_SM_10006detail9transform16transform_kernelINS2_10policy_hubILb1EN4cuda3std3__45tupleIJN6thrust24THRUST_300001_SM_1000_NS17counting_iteratorIiNSA_11use_defaultESC_SC_EEEEEE10policy1000El10raw_accessNSA_6detail15normal_iteratorINSA_10device_ptrIdEEEEJSD_EEEvT0_iT1_T2_DpNS2_10kernel_argIT3_EE_param_1,
	.param .align 8 .b8 _ZN3cub18CUB_300001_SM_10006detail9transform16transform_kernelINS2_10policy_hubILb1EN4cuda3std3__45tupleIJN6thrust24THRUST_300001_SM_1000_NS17counting_iteratorIiNSA_11use_defaultESC_SC_EEEEEE10policy1000El10raw_accessNSA_6detail15normal_iteratorINSA_10device_ptrIdEEEEJSD_EEEvT0_iT1_T2_DpNS2_10kernel_argIT3_EE_param_2[24],
	.param .align 8 .b8 _ZN3cub18CUB_300001_SM_10006detail9transform16transform_kernelINS2_10policy_hubILb1EN4cuda3std3__45tupleIJN6thrust24THRUST_300001_SM_1000_NS17counting_iteratorIiNSA_11use_defaultESC_SC_EEEEEE10policy1000El10raw_accessNSA_6detail15normal_iteratorINSA_10device_ptrIdEEEEJSD_EEEvT0_iT1_T2_DpNS2_10kernel_argIT3_EE_param_3[8],
	.param .align 8 .b8 _ZN3cub18CUB_300001_SM_10006detail9transform16transform_kernelINS2_10policy_hubILb1EN4cuda3std3__45tupleIJN6thrust24THRUST_300001_SM_1000_NS17counting_iteratorIiNSA_11use_defaultESC_SC_EEEEEE10policy1000El10raw_accessNSA_6detail15normal_iteratorINSA_10device_ptrIdEEEEJSD_EEEvT0_iT1_T2_DpNS2_10kernel_argIT3_EE_param_4[16]
)
.maxntid 128
{
	.reg .pred 	%p<27>;
	.reg .b32 	%r<284>;
	.reg .b64 	%rd<26>;
	.reg .b64 	%fd<35>;

	ld.param.f64 	%fd1, [_ZN3cub18CUB_300001_SM_10006detail9transform16transform_kernelINS2_10policy_hubILb1EN4cuda3std3__45tupleIJN6thrust24THRUST_300001_SM_1000_NS17counting_iteratorIiNSA_11use_defaultESC_SC_EEEEEE10policy1000El10raw_accessNSA_6detail15normal_iteratorINSA_10device_ptrIdEEEEJSD_EEEvT0_iT1_T2_DpNS2_10kernel_argIT3_EE_param_2];
	ld.param.f64 	%fd2, [_ZN3cub18CUB_300001_SM_10006detail9transform16transform_kernelINS2_10policy_hubILb1EN4cuda3std3__45tupleIJN6thrust24THRUST_300001_SM_1000_NS17counting_iteratorIiNSA_11use_defaultESC_SC_EEEEEE10policy1000El10raw_accessNSA_6detail15normal_iteratorINSA_10device_ptrIdEEEEJSD_EEEvT0_iT1_T2_DpNS2_10kernel_argIT3_EE_param_2+8];
	ld.param.u32 	%r1, [_ZN3cub18CUB_300001_SM_10006detail9transform16transform_kernelINS2_10policy_hubILb1EN4cuda3std3__45tupleIJN6thrust24THRUST_300001_SM_1000_NS17counting_iteratorIiNSA_11use_defaultESC_SC_EEEEEE10policy1000El10raw_accessNSA_6detail15normal_iteratorINSA_10device_ptrIdEEEEJSD_EEEvT0_iT1_T2_DpNS2_10kernel_argIT3_EE_param_4];
	ld.param.u64 	%rd8, [_ZN3cub18CUB_300001_SM_10006detail9transform16transform_kernelINS2_10policy_hubILb1EN4cuda3std3__45tupleIJN6thrust24THRUST_300001_SM_1000_NS17counting_iteratorIiNSA_11use_defaultESC_SC_EEEEEE10policy1000El10raw_accessNSA_6detail15normal_iteratorINSA_10device_ptrIdEEEEJSD_EEEvT0_iT1_T2_DpNS2_10kernel_argIT3_EE_param_0];
	ld.param.u64 	%rd9, [_ZN3cub18CUB_300001_SM_10006detail9transform16transform_kernelINS2_10policy_hubILb1EN4cuda3std3__45tupleIJN6thrust24THRUST_300001_SM_1000_NS17counting_iteratorIiNSA_11use_defaultESC_SC_EEEEEE10policy1000El10raw_accessNSA_6detail15normal_iteratorINSA_10device_ptrIdEEEEJSD_EEEvT0_iT1_T2_DpNS2_10kernel_argIT3_EE_param_3];
	ld.param.u32 	%r54, [_ZN3cub18CUB_300001_SM_10006detail9transform16transform_kernelINS2_10policy_hubILb1EN4cuda3std3__45tupleIJN6thrust24THRUST_300001_SM_1000_NS17counting_iteratorIiNSA_11use_defaultESC_SC_EEEEEE10policy1000El10raw_accessNSA_6detail15normal_iteratorINSA_10device_ptrIdEEEEJSD_EEEvT0_iT1_T2_DpNS2_10kernel_argIT3_EE_param_1];
	cvta.to.global.u64 	%rd1, %rd9;
	shl.b32 	%r55, %r54, 7;
	mov.u32 	%r56, %ctaid.x;
	cvt.u64.u32 	%rd10, %r56;
	cvt.s64.s32 	%rd11, %r55;
	mul.lo.s64 	%rd2, %rd11, %rd10;
	sub.s64 	%rd12, %rd8, %rd2;
	min.s64 	%rd13, %rd12, %rd11;
	cvt.u32.u64 	%r2, %rd13;
	cvt.u32.u64 	%r3, %rd2;
	add.s32 	%r4, %r1, %r3;
	setp.eq.s32 	%p1, %r55, %r2;
	@%p1 bra 	$L__BB3_18;
	setp.lt.s32 	%p2, %r54, 1;
	@%p2 bra 	$L__BB3_25;
	mov.u32 	%r5, %tid.x;
	sub.f64 	%fd3, %fd2, %fd1;
	and.b32  	%r6, %r54, 3;
	setp.lt.u32 	%p3, %r54, 4;
	mov.b32 	%r280, 0;
	@%p3 bra 	$L__BB3_13;
	and.b32  	%r280, %r54, 2147483644;
	shl.b64 	%rd14, %rd2, 3;
	add.s64 	%rd3, %rd1, %rd14;
	mov.b32 	%r275, 0;
$L__BB3_4:
	shl.b32 	%r59, %r275, 7;
	add.s32 	%r29, %r59, %r5;
	setp.ge.s32 	%p4, %r29, %r2;
	mul.wide.s32 	%rd15, %r29, 8;
	add.s64 	%rd5, %rd3, %rd15;
	@%p4 bra 	$L__BB3_6;
	add.s32 	%r60, %r29, %r4;
	mul.lo.s32 	%r61, %r60, 10000;
	mul.hi.u32 	%r62, %r61, 3;
	sub.s32 	%r63, %r61, %r62;
	shr.u32 	%r64, %r63, 1;
	add.s32 	%r65, %r64, %r62;
	shr.u32 	%r66, %r65, 30;
	mul.lo.s32 	%r67, %r66, 2147483647;
	sub.s32 	%r68, %r61, %r67;
	max.u32 	%r69, %r68, 1;
	mul.hi.u32 	%r70, %r69, 1581746633;
	shr.u32 	%r71, %r70, 14;
	mul.lo.s32 	%r72, %r71, 44488;
	sub.s32 	%r73, %r69, %r72;
	mul.lo.s32 	%r74, %r73, 48271;
	mul.lo.s32 	%r75, %r71, 3399;
	setp.lt.u32 	%p5, %r74, %r75;
	xor.b32  	%r76, %r75, 2147483647;
	neg.s32 	%r77, %r75;
	selp.b32 	%r78, %r76, %r77, %p5;
	add.s32 	%r79, %r74, %r78;
	add.s32 	%r80, %r79, -1;
	cvt.rn.f64.u32 	%fd5, %r80;
	div.rn.f64 	%fd6, %fd5, 0d41DFFFFFFF800000;
	fma.rn.f64 	%fd7, %fd3, %fd6, %fd1;
	st.global.f64 	[%rd5], %fd7;
$L__BB3_6:
	add.s32 	%r30, %r29, 128;
	setp.ge.s32 	%p6, %r30, %r2;
	@%p6 bra 	$L__BB3_8;
	add.s32 	%r81, %r30, %r4;
	mul.lo.s32 	%r82, %r81, 10000;
	mul.hi.u32 	%r83, %r82, 3;
	sub.s32 	%r84, %r82, %r83;
	shr.u32 	%r85, %r84, 1;
	add.s32 	%r86, %r85, %r83;
	shr.u32 	%r87, %r86, 30;
	mul.lo.s32 	%r88, %r87, 2147483647;
	sub.s32 	%r89, %r82, %r88;
	max.u32 	%r90, %r89, 1;
	mul.hi.u32 	%r91, %r90, 1581746633;
	shr.u32 	%r92, %r91, 14;
	mul.lo.s32 	%r93, %r92, 44488;
	sub.s32 	%r94, %r90, %r93;
	mul.lo.s32 	%r95, %r94, 48271;
	mul.lo.s32 	%r96, %r92, 3399;
	setp.lt.u32 	%p7, %r95, %r96;
	xor.b32  	%r97, %r96, 2147483647;
	neg.s32 	%r98, %r96;
	selp.b32 	%r99, %r97, %r98, %p7;
	add.s32 	%r100, %r95, %r99;
	add.s32 	%r101, %r100, -1;
	cvt.rn.f64.u32 	%fd8, %r101;
	div.rn.f64 	%fd9, %fd8, 0d41DFFFFFFF800000;
	fma.rn.f64 	%fd10, %fd3, %fd9, %fd1;
	st.global.f64 	[%rd5+1024], %fd10;
$L__BB3_8:
	add.s32 	%r31, %r29, 256;
	setp.ge.s32 	%p8, %r31, %r2;
	@%p8 bra 	$L__BB3_10;
	add.s32 	%r102, %r31, %r4;
	mul.lo.s32 	%r103, %r102, 10000;
	mul.hi.u32 	%r104, %r103, 3;
	sub.s32 	%r105, %r103, %r104;
	shr.u32 	%r106, %r105, 1;
	add.s32 	%r107, %r106, %r104;
	shr.u32 	%r108, %r107, 30;
	mul.lo.s32 	%r109, %r108, 2147483647;
	sub.s32 	%r110, %r103, %r109;
	max.u32 	%r111, %r110, 1;
	mul.hi.u32 	%r112, %r111, 1581746633;
	shr.u32 	%r113, %r112, 14;
	mul.lo.s32 	%r114, %r113, 44488;
	sub.s32 	%r115, %r111, %r114;
	mul.lo.s32 	%r116, %r115, 48271;
	mul.lo.s32 	%r117, %r113, 3399;
	setp.lt.u32 	%p9, %r116, %r117;
	xor.b32  	%r118, %r117, 2147483647;
	neg.s32 	%r119, %r117;
	selp.b32 	%r120, %r118, %r119, %p9;
	add.s32 	%r121, %r116, %r120;
	add.s32 	%r122, %r121, -1;
	cvt.rn.f64.u32 	%fd11, %r122;
	div.rn.f64 	%fd12, %fd11, 0d41DFFFFFFF800000;
	fma.rn.f64 	%fd13, %fd3, %fd12, %fd1;
	st.global.f64 	[%rd5+2048], %fd13;
$L__BB3_10:
	add.s32 	%r32, %r29, 384;
	setp.ge.s32 	%p10, %r32, %r2;
	@%p10 bra 	$L__BB3_12;
	add.s32 	%r123, %r32, %r4;
	mul.lo.s32 	%r124, %r123, 10000;
	mul.hi.u32 	%r125, %r124, 3;
	sub.s32 	%r126, %r124, %r125;
	shr.u32 	%r127, %r126, 1;
	add.s32 	%r128, %r127, %r125;
	shr.u32 	%r129, %r128, 30;
	mul.lo.s32 	%r130, %r129, 2147483647;
	sub.s32 	%r131, %r124, %r130;
	max.u32 	%r132, %r131, 1;
	mul.hi.u32 	%r133, %r132, 1581746633;
	shr.u32 	%r134, %r133, 14;
	mul.lo.s32 	%r135, %r134, 44488;
	sub.s32 	%r136, %r132, %r135;
	mul.lo.s32 	%r137, %r136, 48271;
	mul.lo.s32 	%r138, %r134, 3399;
	setp.lt.u32 	%p11, %r137, %r138;
	xor.b32  	%r139, %r138, 2147483647;
	neg.s32 	%r140, %r138;
	selp.b32 	%r141, %r139, %r140, %p11;
	add.s32 	%r142, %r137, %r141;
	add.s32 	%r143, %r142, -1;
	cvt.rn.f64.u32 	%fd14, %r143;
	div.rn.f64 	%fd15, %fd14, 0d41DFFFFFFF800000;
	fma.rn.f64 	%fd16, %fd3, %fd15, %fd1;
	st.global.f64 	[%rd5+3072], %fd16;
$L__BB3_12:
	add.s32 	%r275, %r275, 4;
	setp.eq.s32 	%p12, %r275, %r280;
	@%p12 bra 	$L__BB3_13;
	bra.uni 	$L__BB3_4;
$L__BB3_13:
	setp.eq.s32 	%p13, %r6, 0;
	@%p13 bra 	$L__BB3_25;
	shl.b64 	%rd16, %rd2, 3;
	add.s64 	%rd7, %rd1, %rd16;
	shl.b32 	%r144, %r280, 7;
	add.s32 	%r283, %r5, %r144;
	add.s32 	%r145, %r1, %r5;
	add.s32 	%r146, %r145, %r3;
	add.s32 	%r147, %r146, %r144;
	mul.lo.s32 	%r282, %r147, 10000;
	neg.s32 	%r281, %r6;
$L__BB3_15:
	.pragma "nounroll";
	setp.ge.s32 	%p14, %r283, %r2;
	@%p14 bra 	$L__BB3_17;
	mul.hi.u32 	%r148, %r282, 3;
	sub.s32 	%r149, %r282, %r148;
	shr.u32 	%r150, %r149, 1;
	add.s32 	%r151, %r150, %r148;
	shr.u32 	%r152, %r151, 30;
	mul.lo.s32 	%r153, %r152, 2147483647;
	sub.s32 	%r154, %r282, %r153;
	max.u32 	%r155, %r154, 1;
	mul.hi.u32 	%r156, %r155, 1581746633;
	shr.u32 	%r157, %r156, 14;
	mul.lo.s32 	%r158, %r157, 44488;
	sub.s32 	%r159, %r155, %r158;
	mul.lo.s32 	%r160, %r159, 48271;
	mul.lo.s32 	%r161, %r157, 3399;
	setp.lt.u32 	%p15, %r160, %r161;
	xor.b32  	%r162, %r161, 2147483647;
	neg.s32 	%r163, %r161;
	selp.b32 	%r164, %r162, %r163, %p15;
	add.s32 	%r165, %r160, %r164;
	add.s32 	%r166, %r165, -1;
	cvt.rn.f64.u32 	%fd17, %r166;
	div.rn.f64 	%fd18, %fd17, 0d41DFFFFFFF800000;
	fma.rn.f64 	%fd19, %fd3, %fd18, %fd1;
	mul.wide.s32 	%rd17, %r283, 8;
	add.s64 	%rd18, %rd7, %rd17;
	st.global.f64 	[%rd18], %fd19;
$L__BB3_17:
	add.s32 	%r283, %r283, 128;
	add.s32 	%r282, %r282, 1280000;
	add.s32 	%r281, %r281, 1;
	setp.ne.s32 	%p16, %r281, 0;
	@%p16 bra 	$L__BB3_15;
	bra.uni 	$L__BB3_25;
$L__BB3_18:
	setp.lt.s32 	%p17, %r54, 1;
	@%p17 bra 	$L__BB3_25;
	mov.u32 	%r8, %tid.x;
	sub.f64 	%fd4, %fd2, %fd1;
	and.b32  	%r9, %r54, 3;
	setp.lt.u32 	%p18, %r54, 4;
	mov.b32 	%r276, 0;
	@%p18 bra 	$L__BB3_22;
	and.b32  	%r276, %r54, 2147483644;
	neg.s32 	%r274, %r276;
	add.s32 	%r168, %r1, %r8;
	add.s32 	%r169, %r168, %r3;
	mul.lo.s32 	%r273, %r169, 10000;
	add.s32 	%r272, %r273, 1280000;
	add.s32 	%r271, %r273, 2560000;
	shl.b64 	%rd19, %rd2, 3;
	add.s64 	%rd20, %rd19, %rd1;
	add.s64 	%rd4, %rd20, 2048;
	add.s32 	%r269, %r273, 3840000;
	mov.u32 	%r270, %r8;
$L__BB3_21:
	mul.hi.u32 	%r170, %r273, 3;
	sub.s32 	%r171, %r273, %r170;
	shr.u32 	%r172, %r171, 1;
	add.s32 	%r173, %r172, %r170;
	shr.u32 	%r174, %r173, 30;
	mul.lo.s32 	%r175, %r174, 2147483647;
	sub.s32 	%r176, %r273, %r175;
	mul.hi.u32 	%r177, %r272, 3;
	sub.s32 	%r178, %r272, %r177;
	shr.u32 	%r179, %r178, 1;
	add.s32 	%r180, %r179, %r177;
	shr.u32 	%r181, %r180, 30;
	mul.lo.s32 	%r182, %r181, 2147483647;
	sub.s32 	%r183, %r272, %r182;
	mul.hi.u32 	%r184, %r271, 3;
	sub.s32 	%r185, %r271, %r184;
	shr.u32 	%r186, %r185, 1;
	add.s32 	%r187, %r186, %r184;
	shr.u32 	%r188, %r187, 30;
	mul.lo.s32 	%r189, %r188, 2147483647;
	sub.s32 	%r190, %r271, %r189;
	mul.wide.s32 	%rd21, %r270, 8;
	add.s64 	%rd22, %rd4, %rd21;
	mul.hi.u32 	%r191, %r269, 3;
	sub.s32 	%r192, %r269, %r191;
	shr.u32 	%r193, %r192, 1;
	add.s32 	%r194, %r193, %r191;
	shr.u32 	%r195, %r194, 30;
	mul.lo.s32 	%r196, %r195, 2147483647;
	sub.s32 	%r197, %r269, %r196;
	max.u32 	%r198, %r176, 1;
	mul.hi.u32 	%r199, %r198, 1581746633;
	shr.u32 	%r200, %r199, 14;
	mul.lo.s32 	%r201, %r200, 44488;
	sub.s32 	%r202, %r198, %r201;
	mul.lo.s32 	%r203, %r202, 48271;
	mul.lo.s32 	%r204, %r200, 3399;
	setp.lt.u32 	%p19, %r203, %r204;
	xor.b32  	%r205, %r204, 2147483647;
	neg.s32 	%r206, %r204;
	selp.b32 	%r207, %r205, %r206, %p19;
	add.s32 	%r208, %r203, %r207;
	add.s32 	%r209, %r208, -1;
	cvt.rn.f64.u32 	%fd20, %r209;
	div.rn.f64 	%fd21, %fd20, 0d41DFFFFFFF800000;
	fma.rn.f64 	%fd22, %fd4, %fd21, %fd1;
	st.global.f64 	[%rd22+-2048], %fd22;
	max.u32 	%r210, %r183, 1;
	mul.hi.u32 	%r211, %r210, 1581746633;
	shr.u32 	%r212, %r211, 14;
	mul.lo.s32 	%r213, %r212, 44488;
	sub.s32 	%r214, %r210, %r213;
	mul.lo.s32 	%r215, %r214, 48271;
	mul.lo.s32 	%r216, %r212, 3399;
	setp.lt.u32 	%p20, %r215, %r216;
	xor.b32  	%r217, %r216, 2147483647;
	neg.s32 	%r218, %r216;
	selp.b32 	%r219, %r217, %r218, %p20;
	add.s32 	%r220, %r215, %r219;
	add.s32 	%r221, %r220, -1;
	cvt.rn.f64.u32 	%fd23, %r221;
	div.rn.f64 	%fd24, %fd23, 0d41DFFFFFFF800000;
	fma.rn.f64 	%fd25, %fd4, %fd24, %fd1;
	st.global.f64 	[%rd22+-1024], %fd25;
	max.u32 	%r222, %r190, 1;
	mul.hi.u32 	%r223, %r222, 1581746633;
	shr.u32 	%r224, %r223, 14;
	mul.lo.s32 	%r225, %r224, 44488;
	sub.s32 	%r226, %r222, %r225;
	mul.lo.s32 	%r227, %r226, 48271;
	mul.lo.s32 	%r228, %r224, 3399;
	setp.lt.u32 	%p21, %r227, %r228;
	xor.b32  	%r229, %r228, 2147483647;
	neg.s32 	%r230, %r228;
	selp.b32 	%r231, %r229, %r230, %p21;
	add.s32 	%r232, %r227, %r231;
	add.s32 	%r233, %r232, -1;
	cvt.rn.f64.u32 	%fd26, %r233;
	div.rn.f64 	%fd27, %fd26, 0d41DFFFFFFF800000;
	fma.rn.f64 	%fd28, %fd4, %fd27, %fd1;
	st.global.f64 	[%rd22], %fd28;
	max.u32 	%r234, %r197, 1;
	mul.hi.u32 	%r235, %r234, 1581746633;
	shr.u32 	%r236, %r235, 14;
	mul.lo.s32 	%r237, %r236, 44488;
	sub.s32 	%r238, %r234, %r237;
	mul.lo.s32 	%r239, %r238, 48271;
	mul.lo.s32 	%r240, %r236, 3399;
	setp.lt.u32 	%p22, %r239, %r240;
	xor.b32  	%r241, %r240, 2147483647;
	neg.s32 	%r242, %r240;
	selp.b32 	%r243, %r241, %r242, %p22;
	add.s32 	%r244, %r239, %r243;
	add.s32 	%r245, %r244, -1;
	cvt.rn.f64.u32 	%fd29, %r245;
	div.rn.f64 	%fd30, %fd29, 0d41DFFFFFFF800000;
	fma.rn.f64 	%fd31, %fd4, %fd30, %fd1;
	st.global.f64 	[%rd22+1024], %fd31;
	add.s32 	%r274, %r274, 4;
	add.s32 	%r273, %r273, 5120000;
	add.s32 	%r272, %r272, 5120000;
	add.s32 	%r271, %r271, 5120000;
	add.s32 	%r270, %r270, 512;
	add.s32 	%r269, %r269, 5120000;
	setp.eq.s32 	%p23, %r274, 0;
	@%p23 bra 	$L__BB3_22;
	bra.uni 	$L__BB3_21;
$L__BB3_22:
	setp.eq.s32 	%p24, %r9, 0;
	@%p24 bra 	$L__BB3_25;
	shl.b64 	%rd23, %rd2, 3;
	add.s64 	%rd6, %rd1, %rd23;
	shl.b32 	%r246, %r276, 7;
	add.s32 	%r279, %r8, %r246;
	add.s32 	%r247, %r1, %r8;
	add.s32 	%r248, %r247, %r3;
	add.s32 	%r249, %r248, %r246;
	mul.lo.s32 	%r278, %r249, 10000;
	neg.s32 	%r277, %r9;
$L__BB3_24:
	.pragma "nounroll";
	mul.wide.s32 	%rd24, %r279, 8;
	add.s64 	%rd25, %rd6, %rd24;
	mul.hi.u32 	%r250, %r278, 3;
	sub.s32 	%r251, %r278, %r250;
	shr.u32 	%r252, %r251, 1;
	add.s32 	%r253, %r252, %r250;
	shr.u32 	%r254, %r253, 30;
	mul.lo.s32 	%r255, %r254, 2147483647;
	sub.s32 	%r256, %r278, %r255;
	max.u32 	%r257, %r256, 1;
	mul.hi.u32 	%r258, %r257, 1581746633;
	shr.u32 	%r259, %r258, 14;
	mul.lo.s32 	%r260, %r259, 44488;
	sub.s32 	%r261, %r257, %r260;
	mul.lo.s32 	%r262, %r261, 48271;
	mul.lo.s32 	%r263, %r259, 3399;
	setp.lt.u32 	%p25, %r262, %r263;
	xor.b32  	%r264, %r263, 2147483647;
	neg.s32 	%r265, %r263;
	selp.b32 	%r266, %r264, %r265, %p25;
	add.s32 	%r267, %r262, %r266;
	add.s32 	%r268, %r267, -1;
	cvt.rn.f64.u32 	%fd32, %r268;
	div.rn.f64 	%fd33, %fd32, 0d41DFFFFFFF800000;
	fma.rn.f64 	%fd34, %fd4, %fd33, %fd1;
	st.global.f64 	[%rd25], %fd34;
	add.s32 	%r279, %r279, 128;
	add.s32 	%r278, %r278, 1280000;
	add.s32 	%r277, %r277, 1;
	setp.eq.s32 	%p26, %r277, 0;
	@%p26 bra 	$L__BB3_25;
	bra.uni 	$L__BB3_24;
$L__BB3_25:
	ret;

}


// ===== COMPILED SASS (sm_100) =====

	.target	sm_100

	.elftype	@"ET_EXEC"


//--------------------- .note.nv.tkinfo           --------------------------
	.section	.note.nv.tkinfo,"",@"SHT_NOTE"
	.sectionflags	@"SHF_NOTE_NV_TKINFO"
	.tkinfo
        /*0018*/ 	.word	0x00000002
        /*0030*/ 	.string	""
        /*0030*/ 	.string	"ptxas"
        /*0030*/ 	.string	"Cuda compilation tools, release 13.0, V13.0.88"
        /*0030*/ 	.string	"Build cuda_13.0.r13.0/compiler.36424714_0"
        /*0030*/ 	.string	"-arch sm_100 -m 64 "



//--------------------- .note.nv.cuinfo           --------------------------
	.section	.note.nv.cuinfo,"",@"SHT_NOTE"
	.sectionflags	@"SHF_NOTE_NV_CUINFO"
        /*0018*/ 	.short	0x0002
        /*001a*/ 	.short	0x0064
        /*001c*/ 	.short	0x0082
	.zero		2


//--------------------- .nv.info                  --------------------------
	.section	.nv.info,"",@"SHT_CUDA_INFO"
	.align	4


	//----- nvinfo : EIATTR_REGCOUNT
	.align		4
        /*0000*/ 	.byte	0x04, 0x2f
        /*0002*/ 	.short	(.L_44 - .L_43)
	.align		4
.L_43:
        /*0004*/ 	.word	index@(_ZN3cub18CUB_300001_SM_10006detail11EmptyKernelIvEEvv)
        /*0008*/ 	.word	0x00000004


	//----- nvinfo : EIATTR_FRAME_SIZE
	.align		4
.L_44:
        /*000c*/ 	.byte	0x04, 0x11
        /*000e*/ 	.short	(.L_46 - .L_45)
	.align		4
.L_45:
        /*0010*/ 	.word	index@(_ZN3cub18CUB_300001_SM_10006detail11EmptyKernelIvEEvv)
        /*0014*/ 	.word	0x00000000


	//----- nvinfo : EIATTR_REGCOUNT
	.align		4
.L_46:
        /*0018*/ 	.byte	0x04, 0x2f
        /*001a*/ 	.short	(.L_48 - .L_47)
	.align		4
.L_47:
        /*001c*/ 	.word	index@(_ZN3cub18CUB_300001_SM_10006detail8for_each13static_kernelINS2_12policy_hub_t12policy_500_tEmN6thrust24THRUST_300001_SM_1000_NS8cuda_cub20__uninitialized_fill7functorINS7_10device_ptrIdEEdEEEEvT0_T1_)
        /*0020*/ 	.word	0x00000009


	//----- nvinfo : EIATTR_FRAME_SIZE
	.align		4
.L_48:
        /*0024*/ 	.byte	0x04, 0x11
        /*0026*/ 	.short	(.L_50 - .L_49)
	.align		4
.L_49:
        /*0028*/ 	.word	index@(_ZN3cub18CUB_300001_SM_10006detail8for_each13static_kernelINS2_12policy_hub_t12policy_500_tEmN6thrust24THRUST_300001_SM_1000_NS8cuda_cub20__uninitialized_fill7functorINS7_10device_ptrIdEEdEEEEvT0_T1_)
        /*002c*/ 	.word	0x00000000


	//----- nvinfo : EIATTR_REGCOUNT
	.align		4
.L_50:
        /*0030*/ 	.byte	0x04, 0x2f
        /*0032*/ 	.short	(.L_52 - .L_51)
	.align		4
.L_51:
        /*0034*/ 	.word	index@(_ZN3cub18CUB_300001_SM_10006detail9transform16transform_kernelINS2_10policy_hubILb1EN4cuda3std3__45tupleIJN6thrust24THRUST_300001_SM_1000_NS17counting_iteratorIiNSA_11use_defaultESC_SC_EEEEEE10policy1000Ei10raw_accessNSA_6detail15normal_iteratorINSA_10device_ptrIdEEEEJSD_EEEvT0_iT1_T2_DpNS2_10kernel_argIT3_EE)
        /*0038*/ 	.word	0x00000024


	//----- nvinfo : EIATTR_FRAME_SIZE
	.align		4
.L_52:
        /*003c*/ 	.byte	0x04, 0x11
        /*003e*/ 	.short	(.L_54 - .L_53)
	.align		4
.L_53:
        /*0040*/ 	.word	index@($__internal_1_$__cuda_sm20_div_rn_f64_full)
        /*0044*/ 	.word	0x00000000


	//----- nvinfo : EIATTR_FRAME_SIZE
	.align		4
.L_54:
        /*0048*/ 	.byte	0x04, 0x11
        /*004a*/ 	.short	(.L_56 - .L_55)
	.align		4
.L_55:
        /*004c*/ 	.word	index@(_ZN3cub18CUB_300001_SM_10006detail9transform16transform_kernelINS2_10policy_hubILb1EN4cuda3std3__45tupleIJN6thrust24THRUST_300001_SM_1000_NS17counting_iteratorIiNSA_11use_defaultESC_SC_EEEEEE10policy1000Ei10raw_accessNSA_6detail15normal_iteratorINSA_10device_ptrIdEEEEJSD_EEEvT0_iT1_T2_DpNS2_10kernel_argIT3_EE)
        /*0050*/ 	.word	0x00000000


	//----- nvinfo : EIATTR_REGCOUNT
	.align		4
.L_56:
        /*0054*/ 	.byte	0x04, 0x2f
        /*0056*/ 	.short	(.L_58 - .L_57)
	.align		4
.L_57:
        /*0058*/ 	.word	index@(_ZN3cub18CUB_300001_SM_10006detail9transform16transform_kernelINS2_10policy_hubILb1EN4cuda3std3__45tupleIJN6thrust24THRUST_300001_SM_1000_NS17counting_iteratorIiNSA_11use_defaultESC_SC_EEEEEE10policy1000El10raw_accessNSA_6detail15normal_iteratorINSA_10device_ptrIdEEEEJSD_EEEvT0_iT1_T2_DpNS2_10kernel_argIT3_EE)
        /*005c*/ 	.word	0x00000024


	//----- nvinfo : EIATTR_FRAME_SIZE
	.align		4
.L_58:
        /*0060*/ 	.byte	0x04, 0x11
        /*0062*/ 	.short	(.L_60 - .L_59)
	.align		4
.L_59:
        /*0064*/ 	.word	index@($__internal_0_$__cuda_sm20_div_rn_f64_full)
        /*0068*/ 	.word	0x00000000


	//----- nvinfo : EIATTR_FRAME_SIZE
	.align		4
.L_60:
        /*006c*/ 	.byte	0x04, 0x11
        /*006e*/ 	.short	(.L_62 - .L_61)
	.align		4
.L_61:
        /*0070*/ 	.word	index@(_ZN3cub18CUB_300001_SM_10006detail9transform16transform_kernelINS2_10policy_hubILb1EN4cuda3std3__45tupleIJN6thrust24THRUST_300001_SM_1000_NS17counting_iteratorIiNSA_11use_defaultESC_SC_EEEEEE10policy1000El10raw_accessNSA_6detail15normal_iteratorINSA_10device_ptrIdEEEEJSD_EEEvT0_iT1_T2_DpNS2_10kernel_argIT3_EE)
        /*0074*/ 	.word	0x00000000


	//----- nvinfo : EIATTR_MIN_STACK_SIZE
	.align		4
.L_62:
        /*0078*/ 	.byte	0x04, 0x12
        /*007a*/ 	.short	(.L_64 - .L_63)
	.align		4
.L_63:
        /*007c*/ 	.word	index@(_ZN3cub18CUB_300001_SM_10006detail9transform16transform_kernelINS2_10policy_hubILb1EN4cuda3std3__45tupleIJN6thrust24THRUST_300001_SM_1000_NS17counting_iteratorIiNSA_11use_defaultESC_SC_EEEEEE10policy1000El10raw_accessNSA_6detail15normal_iteratorINSA_10device_ptrIdEEEEJSD_EEEvT0_iT1_T2_DpNS2_10kernel_argIT3_EE)
        /*0080*/ 	.word	0x00000000


	//----- nvinfo : EIATTR_MIN_STACK_SIZE
	.align		4
.L_64:
        /*0084*/ 	.byte	0x04, 0x12
        /*0086*/ 	.short	(.L_66 - .L_65)
	.align		4
.L_65:
        /*0088*/ 	.word	index@(_ZN3cub18CUB_300001_SM_10006detail9transform16transform_kernelINS2_10policy_hubILb1EN4cuda3std3__45tupleIJN6thrust24THRUST_300001_SM_1000_NS17counting_iteratorIiNSA_11use_defaultESC_SC_EEEEEE10policy1000Ei10raw_accessNSA_6detail15normal_iteratorINSA_10device_ptrIdEEEEJSD_EEEvT0_iT1_T2_DpNS2_10kernel_argIT3_EE)
        /*008c*/ 	.word	0x00000000


	//----- nvinfo : EIATTR_MIN_STACK_SIZE
	.align		4
.L_66:
        /*0090*/ 	.byte	0x04, 0x12
        /*0092*/ 	.short	(.L_68 - .L_67)
	.align		4
.L_67:
        /*0094*/ 	.word	index@(_ZN3cub18CUB_300001_SM_10006detail8for_each13static_kernelINS2_12policy_hub_t12policy_500_tEmN6thrust24THRUST_300001_SM_1000_NS8cuda_cub20__uninitialized_fill7functorINS7_10device_ptrIdEEdEEEEvT0_T1_)
        /*0098*/ 	.word	0x00000000


	//----- nvinfo : EIATTR_MIN_STACK_SIZE
	.align		4
.L_68:
        /*009c*/ 	.byte	0x04, 0x12
        /*009e*/ 	.short	(.L_70 - .L_69)
	.align		4
.L_69:
        /*00a0*/ 	.word	index@(_ZN3cub18CUB_300001_SM_10006detail11EmptyKernelIvEEvv)
        /*00a4*/ 	.word	0x00000000
.L_70:


//--------------------- .nv.compat                --------------------------
	.section	.nv.compat,"",@"SHT_CUDA_COMPAT_INFO"
	.align	4
        /*0000*/ 	.byte	0x02, 0x09, 0x00, 0x00, 0x02, 0x02, 0x01, 0x00, 0x02, 0x05, 0x05, 0x00, 0x03, 0x07, 0x01, 0x01
        /*0010*/ 	.byte	0x02, 0x03, 0x00, 0x00, 0x02, 0x06, 0x01, 0x00, 0x04, 0x0b, 0x08, 0x00, 0x01, 0x00, 0x00, 0x00
        /*0020*/ 	.byte	0x00, 0x00, 0x00, 0x00


//--------------------- .nv.info._ZN3cub18CUB_300001_SM_10006detail9transform16transform_kernelINS2_10policy_hubILb1EN4cuda3std3__45tupleIJN6thrust24THRUST_300001_SM_1000_NS17counting_iteratorIiNSA_11use_defaultESC_SC_EEEEEE10policy1000El10raw_accessNSA_6detail15normal_iteratorINSA_10device_ptrIdEEEEJSD_EEEvT0_iT1_T2_DpNS2_10kernel_argIT3_EE --------------------------
	.section	.nv.info._ZN3cub18CUB_300001_SM_10006detail9transform16transform_kernelINS2_10policy_hubILb1EN4cuda3std3__45tupleIJN6thrust24THRUST_300001_SM_1000_NS17counting_iteratorIiNSA_11use_defaultESC_SC_EEEEEE10policy1000El10raw_accessNSA_6detail15normal_iteratorINSA_10device_ptrIdEEEEJSD_EEEvT0_iT1_T2_DpNS2_10kernel_argIT3_EE,"",@"SHT_CUDA_INFO"
	.sectionflags	@""
	.align	4


	//----- nvinfo : EIATTR_CUDA_API_VERSION
	.align		4
        /*0000*/ 	.byte	0x04, 0x37
        /*0002*/ 	.short	(.L_72 - .L_71)
.L_71:
        /*0004*/ 	.word	0x00000082


	//----- nvinfo : EIATTR_KPARAM_INFO
	.align		4
.L_72:
        /*0008*/ 	.byte	0x04, 0x17
        /*000a*/ 	.short	(.L_74 - .L_73)
.L_73:
        /*000c*/ 	.word	0x00000000
        /*0010*/ 	.short	0x0004
        /*0012*/ 	.short	0x0030
        /*0014*/ 	.byte	0x00, 0xf0, 0x41, 0x00


	//----- nvinfo : EIATTR_KPARAM_INFO
	.align		4
.L_74:
        /*0018*/ 	.byte	0x04, 0x17
        /*001a*/ 	.short	(.L_76 - .L_75)
.L_75:
        /*001c*/ 	.word	0x00000000
        /*0020*/ 	.short	0x0003
        /*0022*/ 	.short	0x0028
        /*0024*/ 	.byte	0x00, 0xf0, 0x21, 0x00


	//----- nvinfo : EIATTR_KPARAM_INFO
	.align		4
.L_76:
        /*0028*/ 	.byte	0x04, 0x17
        /*002a*/ 	.short	(.L_78 - .L_77)
.L_77:
        /*002c*/ 	.word	0x00000000
        /*0030*/ 	.short	0x0002
        /*0032*/ 	.short	0x0010
        /*0034*/ 	.byte	0x00, 0xf0, 0x61, 0x00


	//----- nvinfo : EIATTR_KPARAM_INFO
	.align		4
.L_78:
        /*0038*/ 	.byte	0x04, 0x17
        /*003a*/ 	.short	(.L_80 - .L_79)
.L_79:
        /*003c*/ 	.word	0x00000000
        /*0040*/ 	.short	0x0001
        /*0042*/ 	.short	0x0008
        /*0044*/ 	.byte	0x00, 0xf0, 0x11, 0x00


	//----- nvinfo : EIATTR_KPARAM_INFO
	.align		4
.L_80:
        /*0048*/ 	.byte	0x04, 0x17
        /*004a*/ 	.short	(.L_82 - .L_81)
.L_81:
        /*004c*/ 	.word	0x00000000
        /*0050*/ 	.short	0x0000
        /*0052*/ 	.short	0x0000
        /*0054*/ 	.byte	0x00, 0xf0, 0x21, 0x00


	//----- nvinfo : EIATTR_SPARSE_MMA_MASK
	.align		4
.L_82:
        /*0058*/ 	.byte	0x03, 0x50
        /*005a*/ 	.short	0x0000


	//----- nvinfo : EIATTR_MAXREG_COUNT
	.align		4
        /*005c*/ 	.byte	0x03, 0x1b
        /*005e*/ 	.short	0x00ff


	//----- nvinfo : EIATTR_MERCURY_ISA_VERSION
	.align		4
        /*0060*/ 	.byte	0x03, 0x5f
        /*0062*/ 	.short	0x0101


	//----- nvinfo : EIATTR_VRC_CTA_INIT_COUNT
	.align		4
        /*0064*/ 	.byte	0x02, 0x4a
	.zero		1
	.zero		1


	//----- nvinfo : EIATTR_EXIT_INSTR_OFFSETS
	.align		4
        /*0068*/ 	.byte	0x04, 0x1c
        /*006a*/ 	.short	(.L_84 - .L_83)


	//   ....[0]....
.L_83:
        /*006c*/ 	.word	0x00000160


	//   ....[1]....
        /*0070*/ 	.word	0x00000ec0


	//   ....[2]....
        /*0074*/ 	.word	0x000012c0


	//   ....[3]....
        /*0078*/ 	.word	0x000012f0


	//   ....[4]....
        /*007c*/ 	.word	0x00001f30


	//   ....[5]....
        /*0080*/ 	.word	0x000022c0


	//----- nvinfo : EIATTR_MAX_THREADS
	.align		4
.L_84:
        /*0084*/ 	.byte	0x04, 0x05
        /*0086*/ 	.short	(.L_86 - .L_85)
.L_85:
        /*0088*/ 	.word	0x00000080
        /*008c*/ 	.word	0x00000001
        /*0090*/ 	.word	0x00000001


	//----- nvinfo : EIATTR_CRS_STACK_SIZE
	.align		4
.L_86:
        /*0094*/ 	.byte	0x04, 0x1e
        /*0096*/ 	.short	(.L_88 - .L_87)
.L_87:
        /*0098*/ 	.word	0x00000000


	//----- nvinfo : EIATTR_CBANK_PARAM_SIZE
	.align		4
.L_88:
        /*009c*/ 	.byte	0x03, 0x19
        /*009e*/ 	.short	0x0040


	//----- nvinfo : EIATTR_PARAM_CBANK
	.align		4
        /*00a0*/ 	.byte	0x04, 0x0a
        /*00a2*/ 	.short	(.L_90 - .L_89)
	.align		4
.L_89:
        /*00a4*/ 	.word	index@(.nv.constant0._ZN3cub18CUB_300001_SM_10006detail9transform16transform_kernelINS2_10policy_hubILb1EN4cuda3std3__45tupleIJN6thrust24THRUST_300001_SM_1000_NS17counting_iteratorIiNSA_11use_defaultESC_SC_EEEEEE10policy1000El10raw_accessNSA_6detail15normal_iteratorINSA_10device_ptrIdEEEEJSD_EEEvT0_iT1_T2_DpNS2_10kernel_argIT3_EE)
        /*00a8*/ 	.short	0x0380
        /*00aa*/ 	.short	0x0040


	//----- nvinfo : EIATTR_SW_WAR
	.align		4
.L_90:
        /*00ac*/ 	.byte	0x04, 0x36
        /*00ae*/ 	.short	(.L_92 - .L_91)
.L_91:
        /*00b0*/ 	.word	0x00000008
.L_92:


//--------------------- .nv.info._ZN3cub18CUB_300001_SM_10006detail9transform16transform_kernelINS2_10policy_hubILb1EN4cuda3std3__45tupleIJN6thrust24THRUST_300001_SM_1000_NS17counting_iteratorIiNSA_11use_defaultESC_SC_EEEEEE10policy1000Ei10raw_accessNSA_6detail15normal_iteratorINSA_10device_ptrIdEEEEJSD_EEEvT0_iT1_T2_DpNS2_10kernel_argIT3_EE --------------------------
	.section	.nv.info._ZN3cub18CUB_300001_SM_10006detail9transform16transform_kernelINS2_10policy_hubILb1EN4cuda3std3__45tupleIJN6thrust24THRUST_300001_SM_1000_NS17counting_iteratorIiNSA_11use_defaultESC_SC_EEEEEE10policy1000Ei10raw_accessNSA_6detail15normal_iteratorINSA_10device_ptrIdEEEEJSD_EEEvT0_iT1_T2_DpNS2_10kernel_argIT3_EE,"",@"SHT_CUDA_INFO"
	.sectionflags	@""
	.align	4


	//----- nvinfo : EIATTR_CUDA_API_VERSION
	.align		4
        /*0000*/ 	.byte	0x04, 0x37
        /*0002*/ 	.short	(.L_94 - .L_93)
.L_93:
        /*0004*/ 	.word	0x00000082


	//----- nvinfo : EIATTR_KPARAM_INFO
	.align		4
.L_94:
        /*0008*/ 	.byte	0x04, 0x17
        /*000a*/ 	.short	(.L_96 - .L_95)
.L_95:
        /*000c*/ 	.word	0x00000000
        /*0010*/ 	.short	0x0004
        /*0012*/ 	.short	0x0028
        /*0014*/ 	.byte	0x00, 0xf0, 0x41, 0x00


	//----- nvinfo : EIATTR_KPARAM_INFO
	.align		4
.L_96:
        /*0018*/ 	.byte	0x04, 0x17
        /*001a*/ 	.short	(.L_98 - .L_97)
.L_97:
        /*001c*/ 	.word	0x00000000
        /*0020*/ 	.short	0x0003
        /*0022*/ 	.short	0x0020
        /*0024*/ 	.byte	0x00, 0xf0, 0x21, 0x00


	//----- nvinfo : EIATTR_KPARAM_INFO
	.align		4
.L_98:
        /*0028*/ 	.byte	0x04, 0x17
        /*002a*/ 	.short	(.L_100 - .L_99)
.L_99:
        /*002c*/ 	.word	0x00000000
        /*0030*/ 	.short	0x0002
        /*0032*/ 	.short	0x0008
        /*0034*/ 	.byte	0x00, 0xf0, 0x61, 0x00


	//----- nvinfo : EIATTR_KPARAM_INFO
	.align		4
.L_100:
        /*0038*/ 	.byte	0x04, 0x17
        /*003a*/ 	.short	(.L_102 - .L_101)
.L_101:
        /*003c*/ 	.word	0x00000000
        /*0040*/ 	.short	0x0001
        /*0042*/ 	.short	0x0004
        /*0044*/ 	.byte	0x00, 0xf0, 0x11, 0x00


	//----- nvinfo : EIATTR_KPARAM_INFO
	.align		4
.L_102:
        /*0048*/ 	.byte	0x04, 0x17
        /*004a*/ 	.short	(.L_104 - .L_103)
.L_103:
        /*004c*/ 	.word	0x00000000
        /*0050*/ 	.short	0x0000
        /*0052*/ 	.short	0x0000
        /*0054*/ 	.byte	0x00, 0xf0, 0x11, 0x00


	//----- nvinfo : EIATTR_SPARSE_MMA_MASK
	.align		4
.L_104:
        /*0058*/ 	.byte	0x03, 0x50
        /*005a*/ 	.short	0x0000


	//----- nvinfo : EIATTR_MAXREG_COUNT
	.align		4
        /*005c*/ 	.byte	0x03, 0x1b
        /*005e*/ 	.short	0x00ff


	//----- nvinfo : EIATTR_MERCURY_ISA_VERSION
	.align		4
        /*0060*/ 	.byte	0x03, 0x5f
        /*0062*/ 	.short	0x0101


	//----- nvinfo : EIATTR_VRC_CTA_INIT_COUNT
	.align		4
        /*0064*/ 	.byte	0x02, 0x4a
	.zero		1
	.zero		1


	//----- nvinfo : EIATTR_EXIT_INSTR_OFFSETS
	.align		4
        /*0068*/ 	.byte	0x04, 0x1c
        /*006a*/ 	.short	(.L_106 - .L_105)


	//   ....[0]....
.L_105:
        /*006c*/ 	.word	0x00000110


	//   ....[1]....
        /*0070*/ 	.word	0x00000d40


	//   ....[2]....
        /*0074*/ 	.word	0x000010e0


	//   ....[3]....
        /*0078*/ 	.word	0x00001110


	//   ....[4]....
        /*007c*/ 	.word	0x00001e20


	//   ....[5]....
        /*0080*/ 	.word	0x000021d0


	//----- nvinfo : EIATTR_MAX_THREADS
	.align		4
.L_106:
        /*0084*/ 	.byte	0x04, 0x05
        /*0086*/ 	.short	(.L_108 - .L_107)
.L_107:
        /*0088*/ 	.word	0x00000080
        /*008c*/ 	.word	0x00000001
        /*0090*/ 	.word	0x00000001


	//----- nvinfo : EIATTR_CRS_STACK_SIZE
	.align		4
.L_108:
        /*0094*/ 	.byte	0x04, 0x1e
        /*0096*/ 	.short	(.L_110 - .L_109)
.L_109:
        /*0098*/ 	.word	0x00000000


	//----- nvinfo : EIATTR_CBANK_PARAM_SIZE
	.align		4
.L_110:
        /*009c*/ 	.byte	0x03, 0x19
        /*009e*/ 	.short	0x0038


	//----- nvinfo : EIATTR_PARAM_CBANK
	.align		4
        /*00a0*/ 	.byte	0x04, 0x0a
        /*00a2*/ 	.short	(.L_112 - .L_111)
	.align		4
.L_111:
        /*00a4*/ 	.word	index@(.nv.constant0._ZN3cub18CUB_300001_SM_10006detail9transform16transform_kernelINS2_10policy_hubILb1EN4cuda3std3__45tupleIJN6thrust24THRUST_300001_SM_1000_NS17counting_iteratorIiNSA_11use_defaultESC_SC_EEEEEE10policy1000Ei10raw_accessNSA_6detail15normal_iteratorINSA_10device_ptrIdEEEEJSD_EEEvT0_iT1_T2_DpNS2_10kernel_argIT3_EE)
        /*00a8*/ 	.short	0x0380
        /*00aa*/ 	.short	0x0038


	//----- nvinfo : EIATTR_SW_WAR
	.align		4
.L_112:
        /*00ac*/ 	.byte	0x04, 0x36
        /*00ae*/ 	.short	(.L_114 - .L_113)
.L_113:
        /*00b0*/ 	.word	0x00000008
.L_114:


//--------------------- .nv.info._ZN3cub18CUB_300001_SM_10006detail8for_each13static_kernelINS2_12policy_hub_t12policy_500_tEmN6thrust24THRUST_300001_SM_1000_NS8cuda_cub20__uninitialized_fill7functorINS7_10device_ptrIdEEdEEEEvT0_T1_ --------------------------
	.section	.nv.info._ZN3cub18CUB_300001_SM_10006detail8for_each13static_kernelINS2_12policy_hub_t12policy_500_tEmN6thrust24THRUST_300001_SM_1000_NS8cuda_cub20__uninitialized_fill7functorINS7_10device_ptrIdEEdEEEEvT0_T1_,"",@"SHT_CUDA_INFO"
	.sectionflags	@""
	.align	4


	//----- nvinfo : EIATTR_CUDA_API_VERSION
	.align		4
        /*0000*/ 	.byte	0x04, 0x37
        /*0002*/ 	.short	(.L_116 - .L_115)
.L_115:
        /*0004*/ 	.word	0x00000082


	//----- nvinfo : EIATTR_KPARAM_INFO
	.align		4
.L_116:
        /*0008*/ 	.byte	0x04, 0x17
        /*000a*/ 	.short	(.L_118 - .L_117)
.L_117:
        /*000c*/ 	.word	0x00000000
        /*0010*/ 	.short	0x0001
        /*0012*/ 	.short	0x0008
        /*0014*/ 	.byte	0x00, 0xf0, 0x41, 0x00


	//----- nvinfo : EIATTR_KPARAM_INFO
	.align		4
.L_118:
        /*0018*/ 	.byte	0x04, 0x17
        /*001a*/ 	.short	(.L_120 - .L_119)
.L_119:
        /*001c*/ 	.word	0x00000000
        /*0020*/ 	.short	0x0000
        /*0022*/ 	.short	0x0000
        /*0024*/ 	.byte	0x00, 0xf0, 0x21, 0x00


	//----- nvinfo : EIATTR_SPARSE_MMA_MASK
	.align		4
.L_120:
        /*0028*/ 	.byte	0x03, 0x50
        /*002a*/ 	.short	0x0000


	//----- nvinfo : EIATTR_MAXREG_COUNT
	.align		4
        /*002c*/ 	.byte	0x03, 0x1b
        /*002e*/ 	.short	0x00ff


	//----- nvinfo : EIATTR_MERCURY_ISA_VERSION
	.align		4
        /*0030*/ 	.byte	0x03, 0x5f
        /*0032*/ 	.short	0x0101


	//----- nvinfo : EIATTR_VRC_CTA_INIT_COUNT
	.align		4
        /*0034*/ 	.byte	0x02, 0x4a
	.zero		1
	.zero		1


	//----- nvinfo : EIATTR_EXIT_INSTR_OFFSETS
	.align		4
        /*0038*/ 	.byte	0x04, 0x1c
        /*003a*/ 	.short	(.L_122 - .L_121)


	//   ....[0]....
.L_121:
        /*003c*/ 	.word	0x00000130


	//   ....[1]....
        /*0040*/ 	.word	0x00000230


	//   ....[2]....
        /*0044*/ 	.word	0x00000260


	//----- nvinfo : EIATTR_MAX_THREADS
	.align		4
.L_122:
        /*0048*/ 	.byte	0x04, 0x05
        /*004a*/ 	.short	(.L_124 - .L_123)
.L_123:
        /*004c*/ 	.word	0x00000100
        /*0050*/ 	.word	0x00000001
        /*0054*/ 	.word	0x00000001


	//----- nvinfo : EIATTR_CBANK_PARAM_SIZE
	.align		4
.L_124:
        /*0058*/ 	.byte	0x03, 0x19
        /*005a*/ 	.short	0x0018


	//----- nvinfo : EIATTR_PARAM_CBANK
	.align		4
        /*005c*/ 	.byte	0x04, 0x0a
        /*005e*/ 	.short	(.L_126 - .L_125)
	.align		4
.L_125:
        /*0060*/ 	.word	index@(.nv.constant0._ZN3cub18CUB_300001_SM_10006detail8for_each13static_kernelINS2_12policy_hub_t12policy_500_tEmN6thrust24THRUST_300001_SM_1000_NS8cuda_cub20__uninitialized_fill7functorINS7_10device_ptrIdEEdEEEEvT0_T1_)
        /*0064*/ 	.short	0x0380
        /*0066*/ 	.short	0x0018


	//----- nvinfo : EIATTR_SW_WAR
	.align		4
.L_126:
        /*0068*/ 	.byte	0x04, 0x36
        /*006a*/ 	.short	(.L_128 - .L_127)
.L_127:
        /*006c*/ 	.word	0x00000008
.L_128:


//--------------------- .nv.info._ZN3cub18CUB_300001_SM_10006detail11EmptyKernelIvEEvv --------------------------
	.section	.nv.info._ZN3cub18CUB_300001_SM_10006detail11EmptyKernelIvEEvv,"",@"SHT_CUDA_INFO"
	.sectionflags	@""
	.align	4


	//----- nvinfo : EIATTR_CUDA_API_VERSION
	.align		4
        /*0000*/ 	.byte	0x04, 0x37
        /*0002*/ 	.short	(.L_130 - .L_129)
.L_129:
        /*0004*/ 	.word	0x00000082


	//----- nvinfo : EIATTR_SPARSE_MMA_MASK
	.align		4
.L_130:
        /*0008*/ 	.byte	0x03, 0x50
        /*000a*/ 	.short	0x0000


	//----- nvinfo : EIATTR_MAXREG_COUNT
	.align		4
        /*000c*/ 	.byte	0x03, 0x1b
        /*000e*/ 	.short	0x00ff


	//----- nvinfo : EIATTR_MERCURY_ISA_VERSION
	.align		4
        /*0010*/ 	.byte	0x03, 0x5f
        /*0012*/ 	.short	0x0101


	//----- nvinfo : EIATTR_VRC_CTA_INIT_COUNT
	.align		4
        /*0014*/ 	.byte	0x02, 0x4a
	.zero		1
	.zero		1


	//----- nvinfo : EIATTR_EXIT_INSTR_OFFSETS
	.align		4
        /*0018*/ 	.byte	0x04, 0x1c
        /*001a*/ 	.short	(.L_132 - .L_131)


	//   ....[0]....
.L_131:
        /*001c*/ 	.word	0x00000010


	//----- nvinfo : EIATTR_SW_WAR
	.align		4
.L_132:
        /*0020*/ 	.byte	0x04, 0x36
        /*0022*/ 	.short	(.L_134 - .L_133)
.L_133:
        /*0024*/ 	.word	0x00000008
.L_134:


//--------------------- .nv.callgraph             --------------------------
	.section	.nv.callgraph,"",@"SHT_CUDA_CALLGRAPH"
	.align	4
	.sectionentsize	8
	.align		4
        /*0000*/ 	.word	0x00000000
	.align		4
        /*0004*/ 	.word	0xffffffff
	.align		4
        /*0008*/ 	.word	0x00000000
	.align		4
        /*000c*/ 	.word	0xfffffffe
	.align		4
        /*0010*/ 	.word	0x00000000
	.align		4
        /*0014*/ 	.word	0xfffffffd
	.align		4
        /*0018*/ 	.word	0x00000000
	.align		4
        /*001c*/ 	.word	0xfffffffc


//--------------------- .nv.constant4             --------------------------
	.section	.nv.constant4,"a",@progbits
	.align	8
	.align		8
.nv.constant4:
        /*0000*/ 	.dword	_ZN30_INTERNAL_73bf88a7_4_k_cu_main4cuda3std3__45__cpo5beginE
	.align		8
        /*0008*/ 	.dword	_ZN30_INTERNAL_73bf88a7_4_k_cu_main4cuda3std3__45__cpo3endE
	.align		8
        /*0010*/ 	.dword	_ZN30_INTERNAL_73bf88a7_4_k_cu_main4cuda3std3__45__cpo6cbeginE
	.align		8
        /*0018*/ 	.dword	_ZN30_INTERNAL_73bf88a7_4_k_cu_main4cuda3std3__45__cpo4cendE
	.align		8
        /*0020*/ 	.dword	_ZN30_INTERNAL_73bf88a7_4_k_cu_main4cuda3std3__45__cpo6rbeginE
	.align		8
        /*0028*/ 	.dword	_ZN30_INTERNAL_73bf88a7_4_k_cu_main4cuda3std3__45__cpo4rendE
	.align		8
        /*0030*/ 	.dword	_ZN30_INTERNAL_73bf88a7_4_k_cu_main4cuda3std3__45__cpo7crbeginE
	.align		8
        /*0038*/ 	.dword	_ZN30_INTERNAL_73bf88a7_4_k_cu_main4cuda3std3__45__cpo5crendE
	.align		8
        /*0040*/ 	.dword	_ZN30_INTERNAL_73bf88a7_4_k_cu_main4cuda3std3__432_GLOBAL__N__73bf88a7_4_k_cu_main6ignoreE
	.align		8
        /*0048*/ 	.dword	_ZN30_INTERNAL_73bf88a7_4_k_cu_main4cuda3std3__419piecewise_constructE
	.align		8
        /*0050*/ 	.dword	_ZN30_INTERNAL_73bf88a7_4_k_cu_main4cuda3std3__48in_placeE
	.align		8
        /*0058*/ 	.dword	_ZN30_INTERNAL_73bf88a7_4_k_cu_main4cuda3std3__420unreachable_sentinelE
	.align		8
        /*0060*/ 	.dword	_ZN30_INTERNAL_73bf88a7_4_k_cu_main4cuda3std3__47nulloptE
	.align		8
        /*0068*/ 	.dword	_ZN30_INTERNAL_73bf88a7_4_k_cu_main4cuda3std3__48unexpectE
	.align		8
        /*0070*/ 	.dword	_ZN30_INTERNAL_73bf88a7_4_k_cu_main4cuda3std6ranges3__45__cpo4swapE
	.align		8
        /*0078*/ 	.dword	_ZN30_INTERNAL_73bf88a7_4_k_cu_main4cuda3std6ranges3__45__cpo9iter_moveE
	.align		8
        /*0080*/ 	.dword	_ZN30_INTERNAL_73bf88a7_4_k_cu_main4cuda3std6ranges3__45__cpo5beginE
	.align		8
        /*0088*/ 	.dword	_ZN30_INTERNAL_73bf88a7_4_k_cu_main4cuda3std6ranges3__45__cpo3endE
	.align		8
        /*0090*/ 	.dword	_ZN30_INTERNAL_73bf88a7_4_k_cu_main4cuda3std6ranges3__45__cpo6cbeginE
	.align		8
        /*0098*/ 	.dword	_ZN30_INTERNAL_73bf88a7_4_k_cu_main4cuda3std6ranges3__45__cpo4cendE
	.align		8
        /*00a0*/ 	.dword	_ZN30_INTERNAL_73bf88a7_4_k_cu_main4cuda3std6ranges3__45__cpo7advanceE
	.align		8
        /*00a8*/ 	.dword	_ZN30_INTERNAL_73bf88a7_4_k_cu_main4cuda3std6ranges3__45__cpo9iter_swapE
	.align		8
        /*00b0*/ 	.dword	_ZN30_INTERNAL_73bf88a7_4_k_cu_main4cuda3std6ranges3__45__cpo4nextE
	.align		8
        /*00b8*/ 	.dword	_ZN30_INTERNAL_73bf88a7_4_k_cu_main4cuda3std6ranges3__45__cpo4prevE
	.align		8
        /*00c0*/ 	.dword	_ZN30_INTERNAL_73bf88a7_4_k_cu_main4cuda3std6ranges3__45__cpo4dataE
	.align		8
        /*00c8*/ 	.dword	_ZN30_INTERNAL_73bf88a7_4_k_cu_main4cuda3std6ranges3__45__cpo5cdataE
	.align		8
        /*00d0*/ 	.dword	_ZN30_INTERNAL_73bf88a7_4_k_cu_main4cuda3std6ranges3__45__cpo4sizeE
	.align		8
        /*00d8*/ 	.dword	_ZN30_INTERNAL_73bf88a7_4_k_cu_main4cuda3std6ranges3__45__cpo5ssizeE
	.align		8
        /*00e0*/ 	.dword	_ZN30_INTERNAL_73bf88a7_4_k_cu_main4cuda3std6ranges3__45__cpo8distanceE
	.align		8
        /*00e8*/ 	.dword	_ZN30_INTERNAL_73bf88a7_4_k_cu_main6thrust24THRUST_300001_SM_1000_NS8cuda_cub3parE
	.align		8
        /*00f0*/ 	.dword	_ZN30_INTERNAL_73bf88a7_4_k_cu_main6thrust24THRUST_300001_SM_1000_NS8cuda_cub10par_nosyncE
	.align		8
        /*00f8*/ 	.dword	_ZN30_INTERNAL_73bf88a7_4_k_cu_main6thrust24THRUST_300001_SM_1000_NS6system6detail10sequential3seqE
	.align		8
        /*0100*/ 	.dword	_ZN30_INTERNAL_73bf88a7_4_k_cu_main6thrust24THRUST_300001_SM_1000_NS12placeholders2_1E
	.align		8
        /*0108*/ 	.dword	_ZN30_INTERNAL_73bf88a7_4_k_cu_main6thrust24THRUST_300001_SM_1000_NS12placeholders2_2E
	.align		8
        /*0110*/ 	.dword	_ZN30_INTERNAL_73bf88a7_4_k_cu_main6thrust24THRUST_300001_SM_1000_NS12placeholders2_3E
	.align		8
        /*0118*/ 	.dword	_ZN30_INTERNAL_73bf88a7_4_k_cu_main6thrust24THRUST_300001_SM_1000_NS12placeholders2_4E
	.align		8
        /*0120*/ 	.dword	_ZN30_INTERNAL_73bf88a7_4_k_cu_main6thrust24THRUST_300001_SM_1000_NS12placeholders2_5E
	.align		8
        /*0128*/ 	.dword	_ZN30_INTERNAL_73bf88a7_4_k_cu_main6thrust24THRUST_300001_SM_1000_NS12placeholders2_6E
	.align		8
        /*0130*/ 	.dword	_ZN30_INTERNAL_73bf88a7_4_k_cu_main6thrust24THRUST_300001_SM_1000_NS12placeholders2_7E
	.align		8
        /*0138*/ 	.dword	_ZN30_INTERNAL_73bf88a7_4_k_cu_main6thrust24THRUST_300001_SM_1000_NS12placeholders2_8E
	.align		8
        /*0140*/ 	.dword	_ZN30_INTERNAL_73bf88a7_4_k_cu_main6thrust24THRUST_300001_SM_1000_NS12placeholders2_9E
	.align		8
        /*0148*/ 	.dword	_ZN30_INTERNAL_73bf88a7_4_k_cu_main6thrust24THRUST_300001_SM_1000_NS12placeholders3_10E
	.align		8
        /*0150*/ 	.dword	_ZN30_INTERNAL_73bf88a7_4_k_cu_main6thrust24THRUST_300001_SM_1000_NS3seqE


//--------------------- .text._ZN3cub18CUB_300001_SM_10006detail9transform16transform_kernelINS2_10policy_hubILb1EN4cuda3std3__45tupleIJN6thrust24THRUST_300001_SM_1000_NS17counting_iteratorIiNSA_11use_defaultESC_SC_EEEEEE10policy1000El10raw_accessNSA_6detail15normal_iteratorINSA_10device_ptrIdEEEEJSD_EEEvT0_iT1_T2_DpNS2_10kernel_argIT3_EE --------------------------
	.section	.text._ZN3cub18CUB_300001_SM_10006detail9transform16transform_kernelINS2_10policy_hubILb1EN4cuda3std3__45tupleIJN6thrust24THRUST_300001_SM_1000_NS17counting_iteratorIiNSA_11use_defaultESC_SC_EEEEEE10policy1000El10raw_accessNSA_6detail15normal_iteratorINSA_10device_ptrIdEEEEJSD_EEEvT0_iT1_T2_DpNS2_10kernel_argIT3_EE,"ax",@progbits
	.align	128
        .global         _ZN3cub18CUB_300001_SM_10006detail9transform16transform_kernelINS2_10policy_hubILb1EN4cuda3std3__45tupleIJN6thrust24THRUST_300001_SM_1000_NS17counting_iteratorIiNSA_11use_defaultESC_SC_EEEEEE10policy1000El10raw_accessNSA_6detail15normal_iteratorINSA_10device_ptrIdEEEEJSD_EEEvT0_iT1_T2_DpNS2_10kernel_argIT3_EE
        .type           _ZN3cub18CUB_300001_SM_10006detail9transform16transform_kernelINS2_10policy_hubILb1EN4cuda3std3__45tupleIJN6thrust24THRUST_300001_SM_1000_NS17counting_iteratorIiNSA_11use_defaultESC_SC_EEEEEE10policy1000El10raw_accessNSA_6detail15normal_iteratorINSA_10device_ptrIdEEEEJSD_EEEvT0_iT1_T2_DpNS2_10kernel_argIT3_EE,@function
        .size           _ZN3cub18CUB_300001_SM_10006detail9transform16transform_kernelINS2_10policy_hubILb1EN4cuda3std3__45tupleIJN6thrust24THRUST_300001_SM_1000_NS17counting_iteratorIiNSA_11use_defaultESC_SC_EEEEEE10policy1000El10raw_accessNSA_6detail15normal_iteratorINSA_10device_ptrIdEEEEJSD_EEEvT0_iT1_T2_DpNS2_10kernel_argIT3_EE,(.L_x_89 - _ZN3cub18CUB_300001_SM_10006detail9transform16transform_kernelINS2_10policy_hubILb1EN4cuda3std3__45tupleIJN6thrust24THRUST_300001_SM_1000_NS17counting_iteratorIiNSA_11use_defaultESC_SC_EEEEEE10policy1000El10raw_accessNSA_6detail15normal_iteratorINSA_10device_ptrIdEEEEJSD_EEEvT0_iT1_T2_DpNS2_10kernel_argIT3_EE)
        .other          _ZN3cub18CUB_300001_SM_10006detail9transform16transform_kernelINS2_10policy_hubILb1EN4cuda3std3__45tupleIJN6thrust24THRUST_300001_SM_1000_NS17counting_iteratorIiNSA_11use_defaultESC_SC_EEEEEE10policy1000El10raw_accessNSA_6detail15normal_iteratorINSA_10device_ptrIdEEEEJSD_EEEvT0_iT1_T2_DpNS2_10kernel_argIT3_EE,@"STO_CUDA_ENTRY STV_DEFAULT"
_ZN3cub18CUB_300001_SM_10006detail9transform16transform_kernelINS2_10policy_hubILb1EN4cuda3std3__45tupleIJN6thrust24THRUST_300001_SM_1000_NS17counting_iteratorIiNSA_11use_defaultESC_SC_EEEEEE10policy1000El10raw_accessNSA_6detail15normal_iteratorINSA_10device_ptrIdEEEEJSD_EEEvT0_iT1_T2_DpNS2_10kernel_argIT3_EE:
.text._ZN3cub18CUB_300001_SM_10006detail9transform16transform_kernelINS2_10policy_hubILb1EN4cuda3std3__45tupleIJN6thrust24THRUST_300001_SM_1000_NS17counting_iteratorIiNSA_11use_defaultESC_SC_EEEEEE10policy1000El10raw_accessNSA_6detail15normal_iteratorINSA_10device_ptrIdEEEEJSD_EEEvT0_iT1_T2_DpNS2_10kernel_argIT3_EE:
[----:B------:R-:W-:Y:S01]  /*0000*/  LDC R1, c[0x0][0x37c] ;  /* 0x0000df00ff017b82 */ /* 0x000fe20000000800 */
[----:B------:R-:W0:Y:S07]  /*0010*/  LDCU UR5, c[0x0][0x388] ;  /* 0x00007100ff0577ac */ /* 0x000e2e0008000800 */
[----:B------:R-:W1:Y:S01]  /*0020*/  S2UR UR4, SR_CTAID.X ;  /* 0x00000000000479c3 */ /* 0x000e620000002500 */
[----:B------:R-:W-:Y:S01]  /*0030*/  IMAD.MOV.U32 R17, RZ, RZ, 0x41dfffff ;  /* 0x41dfffffff117424 */ /* 0x000fe200078e00ff */
[----:B------:R-:W2:Y:S01]  /*0040*/  LDCU.64 UR6, c[0x0][0x380] ;  /* 0x00007000ff0677ac */ /* 0x000ea20008000a00 */
[----:B------:R-:W3:Y:S01]  /*0050*/  LDCU.64 UR12, c[0x0][0x358] ;  /* 0x00006b00ff0c77ac */ /* 0x000ee20008000a00 */
[----:B0-----:R-:W-:-:S04]  /*0060*/  USHF.L.U32 UR14, UR5, 0x7, URZ ;  /* 0x00000007050e7899 */ /* 0x001fc800080006ff */
[----:B------:R-:W-:Y:S02]  /*0070*/  USHF.R.S32.HI UR15, URZ, 0x1f, UR14 ;  /* 0x0000001fff0f7899 */ /* 0x000fe4000801140e */
[----:B-1----:R-:W-:Y:S02]  /*0080*/  UIMAD.WIDE.U32 UR10, UR14, UR4, URZ ;  /* 0x000000040e0a72a5 */ /* 0x002fe4000f8e00ff */
[----:B------:R-:W-:Y:S02]  /*0090*/  UIMAD UR9, UR15, UR4, URZ ;  /* 0x000000040f0972a4 */ /* 0x000fe4000f8e02ff */
[----:B--2---:R-:W-:Y:S02]  /*00a0*/  UIADD3 UR8, UP1, UPT, -UR10, UR6, URZ ;  /* 0x000000060a087290 */ /* 0x004fe4000ff3e1ff */
[----:B------:R-:W-:Y:S02]  /*00b0*/  UIADD3 UR9, UPT, UPT, UR11, UR9, URZ ;  /* 0x000000090b097290 */ /* 0x000fe4000fffe0ff */
[----:B------:R-:W-:-:S02]  /*00c0*/  UISETP.LT.U32.AND UP0, UPT, UR8, UR14, UPT ;  /* 0x0000000e0800728c */ /* 0x000fc4000bf01070 */
[----:B------:R-:W-:-:S04]  /*00d0*/  UIADD3.X UR4, UPT, UPT, ~UR9, UR7, URZ, UP1, !UPT ;  /* 0x0000000709047290 */ /* 0x000fc80008ffe5ff */
[----:B------:R-:W-:-:S03]  /*00e0*/  UISETP.LT.AND.EX UP0, UPT, UR4, UR15, UPT, UP0 ;  /* 0x0000000f0400728c */ /* 0x000fc6000bf01300 */
[----:B------:R-:W-:Y:S01]  /*00f0*/  UMOV UR15, 0xff800000 ;  /* 0xff800000000f7882 */ /* 0x000fe20000000000 */
[----:B------:R-:W-:-:S03]  /*0100*/  USEL UR8, UR8, UR14, UP0 ;  /* 0x0000000e08087287 */ /* 0x000fc60008000000 */
[----:B------:R-:W0:Y:S01]  /*0110*/  LDCU UR4, c[0x0][0x3b0] ;  /* 0x00007600ff0477ac */ /* 0x000e220008000800 */
[----:B------:R-:W-:-:S09]  /*0120*/  UISETP.NE.AND UP0, UPT, UR14, UR8, UPT ;  /* 0x000000080e00728c */ /* 0x000fd2000bf05270 */
[----:B---3--:R-:W-:Y:S05]  /*0130*/  BRA.U !UP0, `(.L_x_0) ;  /* 0x0000001108647547 */ /* 0x008fea000b800000 */
[----:B------:R-:W-:-:S06]  /*0140*/  UISETP.GE.AND UP0, UPT, UR5, 0x1, UPT ;  /* 0x000000010500788c */ /* 0x000fcc000bf06270 */
[----:B------:R-:W-:-:S13]  /*0150*/  PLOP3.LUT P0, PT, PT, PT, UP0, 0x80, 0x8 ;  /* 0x000000000008781c */ /* 0x000fda0003f0f008 */
[----:B0-----:R-:W-:Y:S05]  /*0160*/  @!P0 EXIT ;  /* 0x000000000000894d */ /* 0x001fea0003800000 */
[----:B------:R-:W0:Y:S01]  /*0170*/  LDC.64 R4, c[0x0][0x390] ;  /* 0x0000e400ff047b82 */ /* 0x000e220000000a00 */
[----:B------:R-:W1:Y:S01]  /*0180*/  S2R R3, SR_TID.X ;  /* 0x0000000000037919 */ /* 0x000e620000002100 */
[----:B------:R-:W-:Y:S02]  /*0190*/  UISETP.GE.U32.AND UP0, UPT, UR5, 0x4, UPT ;  /* 0x000000040500788c */ /* 0x000fe4000bf06070 */
[----:B------:R-:W-:-:S04]  /*01a0*/  ULOP3.LUT UR14, UR5, 0x3, URZ, 0xc0, !UPT ;  /* 0x00000003050e7892 */ /* 0x000fc8000f8ec0ff */
[----:B------:R-:W0:Y:S02]  /*01b0*/  LDC.64 R8, c[0x0][0x398] ;  /* 0x0000e600ff087b82 */ /* 0x000e240000000a00 */
[----:B0-----:R-:W-:Y:S01]  /*01c0*/  DADD R8, R8, -R4 ;  /* 0x0000000008087229 */ /* 0x001fe20000000804 */
[----:B------:R-:W-:Y:S01]  /*01d0*/  IMAD.MOV.U32 R4, RZ, RZ, RZ ;  /* 0x000000ffff047224 */ /* 0x000fe200078e00ff */
[----:B-1----:R-:W-:Y:S09]  /*01e0*/  BRA.U !UP0, `(.L_x_1) ;  /* 0x0000000d08307547 */ /* 0x002ff2000b800000 */
[----:B------:R-:W0:Y:S01]  /*01f0*/  LDCU.64 UR6, c[0x0][0x3a8] ;  /* 0x00007500ff0677ac */ /* 0x000e220008000a00 */
[----:B------:R-:W-:Y:S01]  /*0200*/  IMAD.MOV.U32 R5, RZ, RZ, RZ ;  /* 0x000000ffff057224 */ /* 0x000fe200078e00ff */
[----:B------:R-:W-:Y:S01]  /*0210*/  ULOP3.LUT UR5, UR5, 0x7ffffffc, URZ, 0xc0, !UPT ;  /* 0x7ffffffc05057892 */ /* 0x000fe2000f8ec0ff */
[----:B------:R-:W1:Y:S05]  /*0220*/  LDCU.64 UR16, c[0x0][0x390] ;  /* 0x00007200ff1077ac */ /* 0x000e6a0008000a00 */
[----:B------:R-:W-:Y:S01]  /*0230*/  IMAD.U32 R4, RZ, RZ, UR5 ;  /* 0x00000005ff047e24 */ /* 0x000fe2000f8e00ff */
[----:B------:R-:W-:Y:S02]  /*0240*/  UIADD3 UR4, UPT, UPT, UR10, UR4, URZ ;  /* 0x000000040a047290 */ /* 0x000fe4000fffe0ff */
[----:B0-----:R-:W-:-:S04]  /*0250*/  ULEA UR6, UP0, UR10, UR6, 0x3 ;  /* 0x000000060a067291 */ /* 0x001fc8000f8018ff */
[----:B-1----:R-:W-:-:S12]  /*0260*/  ULEA.HI.X UR7, UR10, UR7, UR9, 0x3, UP0 ;  /* 0x000000070a077291 */ /* 0x002fd800080f1c09 */
.L_x_18:
[C---:B---3--:R-:W-:Y:S01]  /*0270*/  LEA R6, R5.reuse, R3, 0x7 ;  /* 0x0000000305067211 */ /* 0x048fe200078e38ff */
[----:B------:R-:W-:Y:S01]  /*0280*/  VIADD R5, R5, 0x4 ;  /* 0x0000000405057836 */ /* 0x000fe20000000000 */
[----:B------:R-:W-:Y:S01]  /*0290*/  BSSY.RECONVERGENT B1, `(.L_x_2) ;  /* 0x0000033000017945 */ /* 0x000fe20003800200 */
[----:B012---:R-:W-:Y:S01]  /*02a0*/  IMAD.U32 R10, RZ, RZ, UR6 ;  /* 0x00000006ff0a7e24 */ /* 0x007fe2000f8e00ff */
[C---:B------:R-:W-:Y:S01]  /*02b0*/  ISETP.GE.AND P0, PT, R6.reuse, UR8, PT ;  /* 0x0000000806007c0c */ /* 0x040fe2000bf06270 */
[----:B------:R-:W-:Y:S01]  /*02c0*/  IMAD.U32 R11, RZ, RZ, UR7 ;  /* 0x00000007ff0b7e24 */ /* 0x000fe2000f8e00ff */
[----:B------:R-:W-:Y:S01]  /*02d0*/  ISETP.NE.AND P1, PT, R5, R4, PT ;  /* 0x000000040500720c */ /* 0x000fe20003f25270 */
[----:B------:R-:W-:-:S10]  /*02e0*/  IMAD.WIDE R10, R6, 0x8, R10 ;  /* 0x00000008060a7825 */ /* 0x000fd400078e020a */
[----:B------:R-:W-:Y:S05]  /*02f0*/  @P0 BRA `(.L_x_3) ;  /* 0x0000000000b00947 */ /* 0x000fea0003800000 */
[----:B------:R-:W-:Y:S01]  /*0300*/  IADD3 R0, PT, PT, R6, UR4, RZ ;  /* 0x0000000406007c10 */ /* 0x000fe2000fffe0ff */
[----:B------:R-:W0:Y:S01]  /*0310*/  MUFU.RCP64H R15, 2.14748262400000000000e+09 ;  /* 0x41dfffff000f7908 */ /* 0x000e220000001800 */
[----:B------:R-:W-:Y:S01]  /*0320*/  IMAD.MOV.U32 R12, RZ, RZ, -0x800000 ;  /* 0xff800000ff0c7424 */ /* 0x000fe200078e00ff */
[----:B------:R-:W-:Y:S01]  /*0330*/  MOV R14, 0x1 ;  /* 0x00000001000e7802 */ /* 0x000fe20000000f00 */
[----:B------:R-:W-:Y:S01]  /*0340*/  IMAD.MOV.U32 R13, RZ, RZ, 0x41dfffff ;  /* 0x41dfffffff0d7424 */ /* 0x000fe200078e00ff */
[----:B------:R-:W-:Y:S01]  /*0350*/  BSSY.RECONVERGENT B2, `(.L_x_4) ;  /* 0x0000024000027945 */ /* 0x000fe20003800200 */
[----:B------:R-:W-:-:S04]  /*0360*/  IMAD R0, R0, 0x2710, RZ ;  /* 0x0000271000007824 */ /* 0x000fc800078e02ff */
[----:B------:R-:W-:-:S04]  /*0370*/  IMAD.HI.U32 R7, R0, 0x3, RZ ;  /* 0x0000000300077827 */ /* 0x000fc800078e00ff */
[----:B------:R-:W-:Y:S01]  /*0380*/  IMAD.IADD R2, R0, 0x1, -R7 ;  /* 0x0000000100027824 */ /* 0x000fe200078e0a07 */
[----:B0-----:R-:W-:-:S04]  /*0390*/  DFMA R18, R14, -R12, 1 ;  /* 0x3ff000000e12742b */ /* 0x001fc8000000080c */
[----:B------:R-:W-:-:S04]  /*03a0*/  LEA.HI R2, R2, R7, RZ, 0x1f ;  /* 0x0000000702027211 */ /* 0x000fc800078ff8ff */
[----:B------:R-:W-:Y:S01]  /*03b0*/  SHF.R.U32.HI R7, RZ, 0x1e, R2 ;  /* 0x0000001eff077819 */ /* 0x000fe20000011602 */
[----:B------:R-:W-:-:S04]  /*03c0*/  DFMA R18, R18, R18, R18 ;  /* 0x000000121212722b */ /* 0x000fc80000000012 */
[----:B------:R-:W-:-:S05]  /*03d0*/  IMAD R7, R7, -0x7fffffff, R0 ;  /* 0x8000000107077824 */ /* 0x000fca00078e0200 */
[----:B------:R-:W-:Y:S01]  /*03e0*/  VIMNMX.U32 R7, PT, PT, R7, 0x1, !PT ;  /* 0x0000000107077848 */ /* 0x000fe20007fe0000 */
[----:B------:R-:W-:-:S04]  /*03f0*/  DFMA R18, R14, R18, R14 ;  /* 0x000000120e12722b */ /* 0x000fc8000000000e */
[----:B------:R-:W-:-:S04]  /*0400*/  IMAD.HI.U32 R0, R7, 0x5e4789c9, RZ ;  /* 0x5e4789c907007827 */ /* 0x000fc800078e00ff */
[----:B------:R-:W-:Y:S01]  /*0410*/  DFMA R14, R18, -R12, 1 ;  /* 0x3ff00000120e742b */ /* 0x000fe2000000080c */
[----:B------:R-:W-:-:S05]  /*0420*/  SHF.R.U32.HI R0, RZ, 0xe, R0 ;  /* 0x0000000eff007819 */ /* 0x000fca0000011600 */
[C---:B------:R-:W-:Y:S02]  /*0430*/  IMAD R7, R0.reuse, -0xadc8, R7 ;  /* 0xffff523800077824 */ /* 0x040fe400078e0207 */
[----:B------:R-:W-:Y:S01]  /*0440*/  IMAD R0, R0, 0xd47, RZ ;  /* 0x00000d4700007824 */ /* 0x000fe200078e02ff */
[----:B------:R-:W-:Y:S01]  /*0450*/  DFMA R14, R18, R14, R18 ;  /* 0x0000000e120e722b */ /* 0x000fe20000000012 */
[----:B------:R-:W-:-:S03]  /*0460*/  IMAD R7, R7, 0xbc8f, RZ ;  /* 0x0000bc8f07077824 */ /* 0x000fc600078e02ff */
[----:B------:R-:W-:Y:S02]  /*0470*/  LOP3.LUT R2, R0, 0x7fffffff, RZ, 0x3c, !PT ;  /* 0x7fffffff00027812 */ /* 0x000fe400078e3cff */
[----:B------:R-:W-:-:S13]  /*0480*/  ISETP.GE.U32.AND P0, PT, R7, R0, PT ;  /* 0x000000000700720c */ /* 0x000fda0003f06070 */
[----:B------:R-:W-:-:S05]  /*0490*/  @P0 IMAD.MOV R2, RZ, RZ, -R0 ;  /* 0x000000ffff020224 */ /* 0x000fca00078e0a00 */
[----:B------:R-:W-:-:S04]  /*04a0*/  IADD3 R2, PT, PT, R7, -0x1, R2 ;  /* 0xffffffff07027810 */ /* 0x000fc80007ffe002 */
[----:B------:R-:W0:Y:S02]  /*04b0*/  I2F.F64.U32 R20, R2 ;  /* 0x0000000200147312 */ /* 0x000e240000201800 */
[----:B0-----:R-:W-:Y:S01]  /*04c0*/  DMUL R18, R20, R14 ;  /* 0x0000000e14127228 */ /* 0x001fe20000000000 */
[----:B------:R-:W-:-:S07]  /*04d0*/  FSETP.GEU.AND P2, PT, |R21|, 6.5827683646048100446e-37, PT ;  /* 0x036000001500780b */ /* 0x000fce0003f4e200 */
[----:B------:R-:W-:-:S08]  /*04e0*/  DFMA R12, R18, -R12, R20 ;  /* 0x8000000c120c722b */ /* 0x000fd00000000014 */
[----:B------:R-:W-:-:S10]  /*04f0*/  DFMA R12, R14, R12, R18 ;  /* 0x0000000c0e0c722b */ /* 0x000fd40000000012 */
[----:B------:R-:W-:-:S05]  /*0500*/  FFMA R0, RZ, 27.999998092651367188, R13 ;  /* 0x41dfffffff007823 */ /* 0x000fca000000000d */
[----:B------:R-:W-:-:S13]  /*0510*/  FSETP.GT.AND P0, PT, |R0|, 1.469367938527859385e-39, PT ;  /* 0x001000000000780b */ /* 0x000fda0003f04200 */
[----:B------:R-:W-:Y:S05]  /*0520*/  @P0 BRA P2, `(.L_x_5) ;  /* 0x0000000000180947 */ /* 0x000fea0001000000 */
[----:B------:R-:W-:Y:S01]  /*0530*/  IMAD.MOV.U32 R18, RZ, RZ, R20 ;  /* 0x000000ffff127224 */ /* 0x000fe200078e0014 */
[----:B------:R-:W-:Y:S01]  /*0540*/  MOV R32, 0x570 ;  /* 0x0000057000207802 */ /* 0x000fe20000000f00 */
[----:B------:R-:W-:-:S07]  /*0550*/  IMAD.MOV.U32 R19, RZ, RZ, R21 ;  /* 0x000000ffff137224 */ /* 0x000fce00078e0015 */
[----:B------:R-:W-:Y:S05]  /*0560*/  CALL.REL.NOINC `($__internal_0_$__cuda_sm20_div_rn_f64_full) ;  /* 0x0000001c00687944 */ /* 0x000fea0003c00000 */
[----:B------:R-:W-:Y:S01]  /*0570*/  MOV R12, R2 ;  /* 0x00000002000c7202 */ /* 0x000fe20000000f00 */
[----:B------:R-:W-:-:S07]  /*0580*/  IMAD.MOV.U32 R13, RZ, RZ, R25 ;  /* 0x000000ffff0d7224 */ /* 0x000fce00078e0019 */
.L_x_5:
[----:B------:R-:W-:Y:S05]  /*0590*/  BSYNC.RECONVERGENT B2 ;  /* 0x0000000000027941 */ /* 0x000fea0003800200 */
.L_x_4:
[----:B------:R-:W-:-:S07]  /*05a0*/  DFMA R12, R8, R12, UR16 ;  /* 0x00000010080c7e2b */ /* 0x000fce000800000c */
[----:B------:R0:W-:Y:S04]  /*05b0*/  STG.E.64 desc[UR12][R10.64], R12 ;  /* 0x0000000c0a007986 */ /* 0x0001e8000c101b0c */
.L_x_3:
[----:B------:R-:W-:Y:S05]  /*05c0*/  BSYNC.RECONVERGENT B1 ;  /* 0x0000000000017941 */ /* 0x000fea0003800200 */
.L_x_2:
[----:B------:R-:W-:Y:S01]  /*05d0*/  VIADD R0, R6, 0x80 ;  /* 0x0000008006007836 */ /* 0x000fe20000000000 */
[----:B------:R-:W-:Y:S04]  /*05e0*/  BSSY.RECONVERGENT B1, `(.L_x_6) ;  /* 0x000002d000017945 */ /* 0x000fe80003800200 */
[----:B------:R-:W-:-:S13]  /*05f0*/  ISETP.GE.AND P0, PT, R0, UR8, PT ;  /* 0x0000000800007c0c */ /* 0x000fda000bf06270 */
[----:B------:R-:W-:Y:S05]  /*0600*/  @P0 BRA `(.L_x_7) ;  /* 0x0000000000a80947 */ /* 0x000fea0003800000 */
[----:B------:R-:W-:Y:S01]  /*0610*/  VIADD R0, R0, UR4 ;  /* 0x0000000400007c36 */ /* 0x000fe20008000000 */
[----:B------:R-:W1:Y:S01]  /*0620*/  MUFU.RCP64H R15, 2.14748262400000000000e+09 ;  /* 0x41dfffff000f7908 */ /* 0x000e620000001800 */
[----:B0-----:R-:W-:Y:S01]  /*0630*/  IMAD.MOV.U32 R12, RZ, RZ, -0x800000 ;  /* 0xff800000ff0c7424 */ /* 0x001fe200078e00ff */
[----:B------:R-:W-:Y:S01]  /*0640*/  BSSY.RECONVERGENT B2, `(.L_x_8) ;  /* 0x0000024000027945 */ /* 0x000fe20003800200 */
[----:B------:R-:W-:Y:S02]  /*0650*/  IMAD R0, R0, 0x2710, RZ ;  /* 0x0000271000007824 */ /* 0x000fe400078e02ff */
[----:B------:R-:W-:Y:S02]  /*0660*/  IMAD.MOV.U32 R13, RZ, RZ, 0x41dfffff ;  /* 0x41dfffffff0d7424 */ /* 0x000fe400078e00ff */
[----:B------:R-:W-:-:S04]  /*0670*/  IMAD.HI.U32 R7, R0, 0x3, RZ ;  /* 0x0000000300077827 */ /* 0x000fc800078e00ff */
[----:B------:R-:W-:Y:S01]  /*0680*/  IMAD.MOV.U32 R14, RZ, RZ, 0x1 ;  /* 0x00000001ff0e7424 */ /* 0x000fe200078e00ff */
[----:B------:R-:W-:-:S04]  /*0690*/  IADD3 R2, PT, PT, R0, -R7, RZ ;  /* 0x8000000700027210 */ /* 0x000fc80007ffe0ff */
[----:B------:R-:W-:Y:S01]  /*06a0*/  LEA.HI R2, R2, R7, RZ, 0x1f ;  /* 0x0000000702027211 */ /* 0x000fe200078ff8ff */
[----:B-1----:R-:W-:-:S03]  /*06b0*/  DFMA R18, R14, -R12, 1 ;  /* 0x3ff000000e12742b */ /* 0x002fc6000000080c */
[----:B------:R-:W-:-:S05]  /*06c0*/  SHF.R.U32.HI R7, RZ, 0x1e, R2 ;  /* 0x0000001eff077819 */ /* 0x000fca0000011602 */
[----:B------:R-:W-:Y:S01]  /*06d0*/  IMAD R7, R7, -0x7fffffff, R0 ;  /* 0x8000000107077824 */ /* 0x000fe200078e0200 */
[----:B------:R-:W-:-:S04]  /*06e0*/  DFMA R18, R18, R18, R18 ;  /* 0x000000121212722b */ /* 0x000fc80000000012 */
[----:B------:R-:W-:-:S04]  /*06f0*/  VIMNMX.U32 R7, PT, PT, R7, 0x1, !PT ;  /* 0x0000000107077848 */ /* 0x000fc80007fe0000 */
[----:B------:R-:W-:Y:S01]  /*0700*/  DFMA R14, R14, R18, R14 ;  /* 0x000000120e0e722b */ /* 0x000fe2000000000e */
[----:B------:R-:W-:-:S05]  /*0710*/  IMAD.HI.U32 R0, R7, 0x5e4789c9, RZ ;  /* 0x5e4789c907007827 */ /* 0x000fca00078e00ff */
[----:B------:R-:W-:Y:S02]  /*0720*/  SHF.R.U32.HI R0, RZ, 0xe, R0 ;  /* 0x0000000eff007819 */ /* 0x000fe40000011600 */
[----:B------:R-:W-:-:S03]  /*0730*/  DFMA R20, R14, -R12, 1 ;  /* 0x3ff000000e14742b */ /* 0x000fc6000000080c */
[C---:B------:R-:W-:Y:S02]  /*0740*/  IMAD R7, R0.reuse, -0xadc8, R7 ;  /* 0xffff523800077824 */ /* 0x040fe400078e0207 */
[----:B------:R-:W-:Y:S02]  /*0750*/  IMAD R0, R0, 0xd47, RZ ;  /* 0x00000d4700007824 */ /* 0x000fe400078e02ff */
[----:B------:R-:W-:Y:S01]  /*0760*/  IMAD R7, R7, 0xbc8f, RZ ;  /* 0x0000bc8f07077824 */ /* 0x000fe200078e02ff */
[----:B------:R-:W-:Y:S02]  /*0770*/  DFMA R20, R14, R20, R14 ;  /* 0x000000140e14722b */ /* 0x000fe4000000000e */
[----:B------:R-:W-:Y:S02]  /*0780*/  LOP3.LUT R2, R0, 0x7fffffff, RZ, 0x3c, !PT ;  /* 0x7fffffff00027812 */ /* 0x000fe400078e3cff */
[----:B------:R-:W-:-:S13]  /*0790*/  ISETP.GE.U32.AND P0, PT, R7, R0, PT ;  /* 0x000000000700720c */ /* 0x000fda0003f06070 */
[----:B------:R-:W-:-:S04]  /*07a0*/  @P0 IADD3 R2, PT, PT, -R0, RZ, RZ ;  /* 0x000000ff00020210 */ /* 0x000fc80007ffe1ff */
        /* <DEDUP_REMOVED lines=9> */
[----:B------:R-:W-:-:S07]  /*0840*/  MOV R32, 0x860 ;  /* 0x0000086000207802 */ /* 0x000fce0000000f00 */
[----:B------:R-:W-:Y:S05]  /*0850*/  CALL.REL.NOINC `($__internal_0_$__cuda_sm20_div_rn_f64_full) ;  /* 0x0000001800ac7944 */ /* 0x000fea0003c00000 */
[----:B------:R-:W-:Y:S02]  /*0860*/  IMAD.MOV.U32 R12, RZ, RZ, R2 ;  /* 0x000000ffff0c7224 */ /* 0x000fe400078e0002 */
[----:B------:R-:W-:-:S07]  /*0870*/  IMAD.MOV.U32 R13, RZ, RZ, R25 ;  /* 0x000000ffff0d7224 */ /* 0x000fce00078e0019 */
.L_x_9:
[----:B------:R-:W-:Y:S05]  /*0880*/  BSYNC.RECONVERGENT B2 ;  /* 0x0000000000027941 */ /* 0x000fea0003800200 */
.L_x_8:
[----:B------:R-:W-:-:S07]  /*0890*/  DFMA R12, R8, R12, UR16 ;  /* 0x00000010080c7e2b */ /* 0x000fce000800000c */
[----:B------:R1:W-:Y:S04]  /*08a0*/  STG.E.64 desc[UR12][R10.64+0x400], R12 ;  /* 0x0004000c0a007986 */ /* 0x0003e8000c101b0c */
.L_x_7:
[----:B------:R-:W-:Y:S05]  /*08b0*/  BSYNC.RECONVERGENT B1 ;  /* 0x0000000000017941 */ /* 0x000fea0003800200 */
.L_x_6:
[----:B------:R-:W-:Y:S01]  /*08c0*/  VIADD R0, R6, 0x100 ;  /* 0x0000010006007836 */ /* 0x000fe20000000000 */
[----:B------:R-:W-:Y:S04]  /*08d0*/  BSSY.RECONVERGENT B1, `(.L_x_10) ;  /* 0x000002d000017945 */ /* 0x000fe80003800200 */
[----:B------:R-:W-:-:S13]  /*08e0*/  ISETP.GE.AND P0, PT, R0, UR8, PT ;  /* 0x0000000800007c0c */ /* 0x000fda000bf06270 */
[----:B------:R-:W-:Y:S05]  /*08f0*/  @P0 BRA `(.L_x_11) ;  /* 0x0000000000a80947 */ /* 0x000fea0003800000 */
[----:B------:R-:W-:Y:S01]  /*0900*/  IADD3 R0, PT, PT, R0, UR4, RZ ;  /* 0x0000000400007c10 */ /* 0x000fe2000fffe0ff */
[----:B------:R-:W2:Y:S01]  /*0910*/  MUFU.RCP64H R15, 2.14748262400000000000e+09 ;  /* 0x41dfffff000f7908 */ /* 0x000ea20000001800 */
[----:B01----:R-:W-:Y:S01]  /*0920*/  IMAD.MOV.U32 R12, RZ, RZ, -0x800000 ;  /* 0xff800000ff0c7424 */ /* 0x003fe200078e00ff */
[----:B------:R-:W-:Y:S01]  /*0930*/  MOV R14, 0x1 ;  /* 0x00000001000e7802 */ /* 0x000fe20000000f00 */
[----:B------:R-:W-:Y:S01]  /*0940*/  IMAD.MOV.U32 R13, RZ, RZ, 0x41dfffff ;  /* 0x41dfffffff0d7424 */ /* 0x000fe200078e00ff */
[----:B------:R-:W-:Y:S01]  /*0950*/  BSSY.RECONVERGENT B2, `(.L_x_12) ;  /* 0x0000022000027945 */ /* 0x000fe20003800200 */
[----:B------:R-:W-:-:S04]  /*0960*/  IMAD R0, R0, 0x2710, RZ ;  /* 0x0000271000007824 */ /* 0x000fc800078e02ff */
[----:B------:R-:W-:-:S04]  /*0970*/  IMAD.HI.U32 R7, R0, 0x3, RZ ;  /* 0x0000000300077827 */ /* 0x000fc800078e00ff */
[----:B------:R-:W-:Y:S01]  /*0980*/  IMAD.IADD R2, R0, 0x1, -R7 ;  /* 0x0000000100027824 */ /* 0x000fe200078e0a07 */
[----:B--2---:R-:W-:-:S04]  /*0990*/  DFMA R18, R14, -R12, 1 ;  /* 0x3ff000000e12742b */ /* 0x004fc8000000080c */
        /* <DEDUP_REMOVED lines=29> */
.L_x_13:
[----:B------:R-:W-:Y:S05]  /*0b70*/  BSYNC.RECONVERGENT B2 ;  /* 0x0000000000027941 */ /* 0x000fea0003800200 */
.L_x_12:
[----:B------:R-:W-:-:S07]  /*0b80*/  DFMA R12, R8, R12, UR16 ;  /* 0x00000010080c7e2b */ /* 0x000fce000800000c */
[----:B------:R2:W-:Y:S04]  /*0b90*/  STG.E.64 desc[UR12][R10.64+0x800], R12 ;  /* 0x0008000c0a007986 */ /* 0x0005e8000c101b0c */
.L_x_11:
[----:B------:R-:W-:Y:S05]  /*0ba0*/  BSYNC.RECONVERGENT B1 ;  /* 0x0000000000017941 */ /* 0x000fea0003800200 */
.L_x_10:
[----:B------:R-:W-:Y:S01]  /*0bb0*/  IADD3 R0, PT, PT, R6, 0x180, RZ ;  /* 0x0000018006007810 */ /* 0x000fe20007ffe0ff */
[----:B------:R-:W-:Y:S03]  /*0bc0*/  BSSY.RECONVERGENT B1, `(.L_x_14) ;  /* 0x000002d000017945 */ /* 0x000fe60003800200 */
[----:B------:R-:W-:-:S13]  /*0bd0*/  ISETP.GE.AND P0, PT, R0, UR8, PT ;  /* 0x0000000800007c0c */ /* 0x000fda000bf06270 */
[----:B------:R-:W-:Y:S05]  /*0be0*/  @P0 BRA `(.L_x_15) ;  /* 0x0000000000a80947 */ /* 0x000fea0003800000 */
[----:B------:R-:W-:Y:S01]  /*0bf0*/  VIADD R0, R0, UR4 ;  /* 0x0000000400007c36 */ /* 0x000fe20008000000 */
[----:B012---:R-:W0:Y:S01]  /*0c00*/  MUFU.RCP64H R13, 2.14748262400000000000e+09 ;  /* 0x41dfffff000d7908 */ /* 0x007e220000001800 */
[----:B------:R-:W-:Y:S01]  /*0c10*/  IMAD.MOV.U32 R6, RZ, RZ, -0x800000 ;  /* 0xff800000ff067424 */ /* 0x000fe200078e00ff */
[----:B------:R-:W-:Y:S01]  /*0c20*/  BSSY.RECONVERGENT B2, `(.L_x_16) ;  /* 0x0000024000027945 */ /* 0x000fe20003800200 */
[----:B------:R-:W-:Y:S02]  /*0c30*/  IMAD R0, R0, 0x2710, RZ ;  /* 0x0000271000007824 */ /* 0x000fe400078e02ff */
[----:B------:R-:W-:Y:S02]  /*0c40*/  IMAD.MOV.U32 R12, RZ, RZ, 0x1 ;  /* 0x00000001ff0c7424 */ /* 0x000fe400078e00ff */
[----:B------:R-:W-:-:S04]  /*0c50*/  IMAD.HI.U32 R7, R0, 0x3, RZ ;  /* 0x0000000300077827 */ /* 0x000fc800078e00ff */
[----:B------:R-:W-:-:S05]  /*0c60*/  IMAD.IADD R2, R0, 0x1, -R7 ;  /* 0x0000000100027824 */ /* 0x000fca00078e0a07 */
[----:B------:R-:W-:-:S04]  /*0c70*/  LEA.HI R2, R2, R7, RZ, 0x1f ;  /* 0x0000000702027211 */ /* 0x000fc800078ff8ff */
[----:B------:R-:W-:-:S05]  /*0c80*/  SHF.R.U32.HI R7, RZ, 0x1e, R2 ;  /* 0x0000001eff077819 */ /* 0x000fca0000011602 */
[----:B------:R-:W-:-:S05]  /*0c90*/  IMAD R7, R7, -0x7fffffff, R0 ;  /* 0x8000000107077824 */ /* 0x000fca00078e0200 */
[----:B------:R-:W-:Y:S02]  /*0ca0*/  VIMNMX.U32 R0, PT, PT, R7, 0x1, !PT ;  /* 0x0000000107007848 */ /* 0x000fe40007fe0000 */
[----:B------:R-:W-:-:S03]  /*0cb0*/  MOV R7, 0x41dfffff ;  /* 0x41dfffff00077802 */ /* 0x000fc60000000f00 */
[----:B------:R-:W-:-:S05]  /*0cc0*/  IMAD.HI.U32 R2, R0, 0x5e4789c9, RZ ;  /* 0x5e4789c900027827 */ /* 0x000fca00078e00ff */
[----:B------:R-:W-:-:S05]  /*0cd0*/  SHF.R.U32.HI R15, RZ, 0xe, R2 ;  /* 0x0000000eff0f7819 */ /* 0x000fca0000011602 */
[C---:B------:R-:W-:Y:S02]  /*0ce0*/  IMAD R0, R15.reuse, -0xadc8, R0 ;  /* 0xffff52380f007824 */ /* 0x040fe400078e0200 */
[----:B------:R-:W-:Y:S01]  /*0cf0*/  IMAD R19, R15, 0xd47, RZ ;  /* 0x00000d470f137824 */ /* 0x000fe200078e02ff */
[----:B0-----:R-:W-:Y:S01]  /*0d00*/  DFMA R14, R12, -R6, 1 ;  /* 0x3ff000000c0e742b */ /* 0x001fe20000000806 */
[----:B------:R-:W-:-:S03]  /*0d10*/  IMAD R0, R0, 0xbc8f, RZ ;  /* 0x0000bc8f00007824 */ /* 0x000fc600078e02ff */
[----:B------:R-:W-:Y:S02]  /*0d20*/  LOP3.LUT R21, R19, 0x7fffffff, RZ, 0x3c, !PT ;  /* 0x7fffffff13157812 */ /* 0x000fe400078e3cff */
[----:B------:R-:W-:Y:S02]  /*0d30*/  ISETP.GE.U32.AND P0, PT, R0, R19, PT ;  /* 0x000000130000720c */ /* 0x000fe40003f06070 */
[----:B------:R-:W-:-:S08]  /*0d40*/  DFMA R14, R14, R14, R14 ;  /* 0x0000000e0e0e722b */ /* 0x000fd0000000000e */
[----:B------:R-:W-:-:S03]  /*0d50*/  DFMA R14, R12, R14, R12 ;  /* 0x0000000e0c0e722b */ /* 0x000fc6000000000c */
[----:B------:R-:W-:-:S05]  /*0d60*/  @P0 IMAD.MOV R21, RZ, RZ, -R19 ;  /* 0x000000ffff150224 */ /* 0x000fca00078e0a13 */
[----:B------:R-:W-:Y:S01]  /*0d70*/  IADD3 R18, PT, PT, R0, -0x1, R21 ;  /* 0xffffffff00127810 */ /* 0x000fe20007ffe015 */
[----:B------:R-:W-:-:S05]  /*0d80*/  DFMA R12, R14, -R6, 1 ;  /* 0x3ff000000e0c742b */ /* 0x000fca0000000806 */
[----:B------:R-:W0:Y:S03]  /*0d90*/  I2F.F64.U32 R18, R18 ;  /* 0x0000001200127312 */ /* 0x000e260000201800 */
[----:B------:R-:W-:-:S08]  /*0da0*/  DFMA R14, R14, R12, R14 ;  /* 0x0000000c0e0e722b */ /* 0x000fd0000000000e */
        /* <DEDUP_REMOVED lines=9> */
[----:B------:R-:W-:Y:S01]  /*0e40*/  IMAD.MOV.U32 R6, RZ, RZ, R2 ;  /* 0x000000ffff067224 */ /* 0x000fe200078e0002 */
[----:B------:R-:W-:-:S07]  /*0e50*/  MOV R7, R25 ;  /* 0x0000001900077202 */ /* 0x000fce0000000f00 */
.L_x_17:
[----:B------:R-:W-:Y:S05]  /*0e60*/  BSYNC.RECONVERGENT B2 ;  /* 0x0000000000027941 */ /* 0x000fea0003800200 */
.L_x_16:
[----:B------:R-:W-:-:S07]  /*0e70*/  DFMA R6, R8, R6, UR16 ;  /* 0x0000001008067e2b */ /* 0x000fce0008000006 */
[----:B------:R3:W-:Y:S04]  /*0e80*/  STG.E.64 desc[UR12][R10.64+0xc00], R6 ;  /* 0x000c00060a007986 */ /* 0x0007e8000c101b0c */
.L_x_15:
[----:B------:R-:W-:Y:S05]  /*0e90*/  BSYNC.RECONVERGENT B1 ;  /* 0x0000000000017941 */ /* 0x000fea0003800200 */
.L_x_14:
[----:B------:R-:W-:Y:S05]  /*0ea0*/  @P1 BRA `(.L_x_18) ;  /* 0xfffffff000f01947 */ /* 0x000fea000383ffff */
.L_x_1:
[----:B------:R-:W-:-:S13]  /*0eb0*/  ISETP.NE.AND P0, PT, RZ, UR14, PT ;  /* 0x0000000eff007c0c */ /* 0x000fda000bf05270 */
[----:B------:R-:W-:Y:S05]  /*0ec0*/  @!P0 EXIT ;  /* 0x000000000000894d */ /* 0x000fea0003800000 */
[----:B------:R-:W4:Y:S01]  /*0ed0*/  LDCU UR6, c[0x0][0x3b0] ;  /* 0x00007600ff0677ac */ /* 0x000f220008000800 */
[----:B------:R-:W5:Y:S01]  /*0ee0*/  LDCU.64 UR4, c[0x0][0x3a8] ;  /* 0x00007500ff0477ac */ /* 0x000f620008000a00 */
[----:B------:R-:W0:Y:S01]  /*0ef0*/  LDCU.64 UR16, c[0x0][0x390] ;  /* 0x00007200ff1077ac */ /* 0x000e220008000a00 */
[----:B----4-:R-:W-:Y:S01]  /*0f00*/  IMAD.U32 R0, RZ, RZ, UR6 ;  /* 0x00000006ff007e24 */ /* 0x010fe2000f8e00ff */
[----:B------:R-:W-:Y:S02]  /*0f10*/  UIADD3 UR6, UPT, UPT, -UR14, URZ, URZ ;  /* 0x000000ff0e067290 */ /* 0x000fe4000fffe1ff */
[----:B-----5:R-:W-:Y:S02]  /*0f20*/  ULEA UR4, UP0, UR10, UR4, 0x3 ;  /* 0x000000040a047291 */ /* 0x020fe4000f8018ff */
[--C-:B------:R-:W-:Y:S01]  /*0f30*/  IADD3 R5, PT, PT, R0, UR10, R3.reuse ;  /* 0x0000000a00057c10 */ /* 0x100fe2000fffe003 */
[----:B------:R-:W-:Y:S01]  /*0f40*/  IMAD R3, R4, 0x80, R3 ;  /* 0x0000008004037824 */ /* 0x000fe200078e0203 */
[----:B------:R-:W-:-:S03]  /*0f50*/  ULEA.HI.X UR5, UR10, UR5, UR9, 0x3, UP0 ;  /* 0x000000050a057291 */ /* 0x000fc600080f1c09 */
[----:B------:R-:W-:-:S04]  /*0f60*/  IMAD R5, R4, 0x80, R5 ;  /* 0x0000008004057824 */ /* 0x000fc800078e0205 */
[----:B0-----:R-:W-:-:S07]  /*0f70*/  IMAD R4, R5, 0x2710, RZ ;  /* 0x0000271005047824 */ /* 0x001fce00078e02ff */
.L_x_23:
[----:B------:R-:W-:Y:S01]  /*0f80*/  ISETP.GE.AND P0, PT, R3, UR8, PT ;  /* 0x0000000803007c0c */ /* 0x000fe2000bf06270 */
[----:B------:R-:W-:Y:S01]  /*0f90*/  UIADD3 UR6, UPT, UPT, UR6, 0x1, URZ ;  /* 0x0000000106067890 */ /* 0x000fe2000fffe0ff */
[----:B------:R-:W-:Y:S03]  /*0fa0*/  BSSY.RECONVERGENT B1, `(.L_x_19) ;  /* 0x000002e000017945 */ /* 0x000fe60003800200 */
[----:B------:R-:W-:-:S08]  /*0fb0*/  UISETP.NE.AND UP0, UPT, UR6, URZ, UPT ;  /* 0x000000ff0600728c */ /* 0x000fd0000bf05270 */
[----:B0-----:R-:W-:Y:S05]  /*0fc0*/  @P0 BRA `(.L_x_20) ;  /* 0x0000000000ac0947 */ /* 0x001fea0003800000 */
[----:B------:R-:W-:Y:S01]  /*0fd0*/  IMAD.HI.U32 R5, R4, 0x3, RZ ;  /* 0x0000000304057827 */ /* 0x000fe200078e00ff */
[----:B-123--:R-:W0:Y:S01]  /*0fe0*/  MUFU.RCP64H R11, 2.14748262400000000000e+09 ;  /* 0x41dfffff000b7908 */ /* 0x00ee220000001800 */
[----:B------:R-:W-:Y:S02]  /*0ff0*/  BSSY.RECONVERGENT B2, `(.L_x_21) ;  /* 0x0000023000027945 */ /* 0x000fe40003800200 */
[----:B------:R-:W-:Y:S01]  /*1000*/  IMAD.MOV.U32 R6, RZ, RZ, -0x800000 ;  /* 0xff800000ff067424 */ /* 0x000fe200078e00ff */
[----:B------:R-:W-:Y:S01]  /*1010*/  IADD3 R0, PT, PT, -R5, R4, RZ ;  /* 0x0000000405007210 */ /* 0x000fe20007ffe1ff */
[----:B------:R-:W-:Y:S02]  /*1020*/  IMAD.MOV.U32 R7, RZ, RZ, 0x41dfffff ;  /* 0x41dfffffff077424 */ /* 0x000fe400078e00ff */
[----:B------:R-:W-:Y:S01]  /*1030*/  IMAD.MOV.U32 R10, RZ, RZ, 0x1 ;  /* 0x00000001ff0a7424 */ /* 0x000fe200078e00ff */
[----:B------:R-:W-:-:S04]  /*1040*/  LEA.HI R0, R0, R5, RZ, 0x1f ;  /* 0x0000000500007211 */ /* 0x000fc800078ff8ff */
[----:B------:R-:W-:-:S05]  /*1050*/  SHF.R.U32.HI R5, RZ, 0x1e, R0 ;  /* 0x0000001eff057819 */ /* 0x000fca0000011600 */
[----:B------:R-:W-:Y:S01]  /*1060*/  IMAD R5, R5, -0x7fffffff, R4 ;  /* 0x8000000105057824 */ /* 0x000fe200078e0204 */
[----:B0-----:R-:W-:-:S04]  /*1070*/  DFMA R12, R10, -R6, 1 ;  /* 0x3ff000000a0c742b */ /* 0x001fc80000000806 */
[----:B------:R-:W-:-:S04]  /*1080*/  VIMNMX.U32 R5, PT, PT, R5, 0x1, !PT ;  /* 0x0000000105057848 */ /* 0x000fc80007fe0000 */
[----:B------:R-:W-:Y:S01]  /*1090*/  DFMA R12, R12, R12, R12 ;  /* 0x0000000c0c0c722b */ /* 0x000fe2000000000c */
[----:B------:R-:W-:-:S05]  /*10a0*/  IMAD.HI.U32 R0, R5, 0x5e4789c9, RZ ;  /* 0x5e4789c905007827 */ /* 0x000fca00078e00ff */
[----:B------:R-:W-:Y:S02]  /*10b0*/  SHF.R.U32.HI R0, RZ, 0xe, R0 ;  /* 0x0000000eff007819 */ /* 0x000fe40000011600 */
[----:B------:R-:W-:-:S03]  /*10c0*/  DFMA R12, R10, R12, R10 ;  /* 0x0000000c0a0c722b */ /* 0x000fc6000000000a */
[C---:B------:R-:W-:Y:S02]  /*10d0*/  IMAD R5, R0.reuse, -0xadc8, R5 ;  /* 0xffff523800057824 */ /* 0x040fe400078e0205 */
[----:B------:R-:W-:Y:S02]  /*10e0*/  IMAD R0, R0, 0xd47, RZ ;  /* 0x00000d4700007824 */ /* 0x000fe400078e02ff */
[----:B------:R-:W-:Y:S01]  /*10f0*/  IMAD R5, R5, 0xbc8f, RZ ;  /* 0x0000bc8f05057824 */ /* 0x000fe200078e02ff */
[----:B------:R-:W-:Y:S02]  /*1100*/  DFMA R10, R12, -R6, 1 ;  /* 0x3ff000000c0a742b */ /* 0x000fe40000000806 */
[----:B------:R-:W-:Y:S02]  /*1110*/  LOP3.LUT R2, R0, 0x7fffffff, RZ, 0x3c, !PT ;  /* 0x7fffffff00027812 */ /* 0x000fe400078e3cff */
[----:B------:R-:W-:-:S04]  /*1120*/  ISETP.GE.U32.AND P0, PT, R5, R0, PT ;  /* 0x000000000500720c */ /* 0x000fc80003f06070 */
[----:B------:R-:W-:-:S09]  /*1130*/  DFMA R12, R12, R10, R12 ;  /* 0x0000000a0c0c722b */ /* 0x000fd2000000000c */
        /* <DEDUP_REMOVED lines=14> */
.L_x_22:
[----:B------:R-:W-:Y:S05]  /*1220*/  BSYNC.RECONVERGENT B2 ;  /* 0x0000000000027941 */ /* 0x000fea0003800200 */
.L_x_21:
[----:B------:R-:W-:Y:S01]  /*1230*/  MOV R11, UR5 ;  /* 0x00000005000b7c02 */ /* 0x000fe20008000f00 */
[----:B------:R-:W-:Y:S01]  /*1240*/  IMAD.U32 R10, RZ, RZ, UR4 ;  /* 0x00000004ff0a7e24 */ /* 0x000fe2000f8e00ff */
[----:B------:R-:W-:-:S03]  /*1250*/  DFMA R6, R8, R6, UR16 ;  /* 0x0000001008067e2b */ /* 0x000fc60008000006 */
[----:B------:R-:W-:-:S05]  /*1260*/  IMAD.WIDE R10, R3, 0x8, R10 ;  /* 0x00000008030a7825 */ /* 0x000fca00078e020a */
[----:B------:R0:W-:Y:S03]  /*1270*/  STG.E.64 desc[UR12][R10.64], R6 ;  /* 0x000000060a007986 */ /* 0x0001e6000c101b0c */
.L_x_20:
[----:B------:R-:W-:Y:S05]  /*1280*/  BSYNC.RECONVERGENT B1 ;  /* 0x0000000000017941 */ /* 0x000fea0003800200 */
.L_x_19:
[----:B------:R-:W-:Y:S02]  /*1290*/  VIADD R3, R3, 0x80 ;  /* 0x0000008003037836 */ /* 0x000fe40000000000 */
[----:B------:R-:W-:Y:S01]  /*12a0*/  VIADD R4, R4, 0x138800 ;  /* 0x0013880004047836 */ /* 0x000fe20000000000 */
[----:B------:R-:W-:Y:S06]  /*12b0*/  BRA.U UP0, `(.L_x_23) ;  /* 0xfffffffd00307547 */ /* 0x000fec000b83ffff */
[----:B------:R-:W-:Y:S05]  /*12c0*/  EXIT ;  /* 0x000000000000794d */ /* 0x000fea0003800000 */
.L_x_0:
[----:B------:R-:W-:-:S06]  /*12d0*/  UISETP.GE.AND UP0, UPT, UR5, 0x1, UPT ;  /* 0x000000010500788c */ /* 0x000fcc000bf06270 */
[----:B------:R-:W-:-:S13]  /*12e0*/  PLOP3.LUT P0, PT, PT, PT, UP0, 0x80, 0x8 ;  /* 0x000000000008781c */ /* 0x000fda0003f0f008 */
[----:B0-----:R-:W-:Y:S05]  /*12f0*/  @!P0 EXIT ;  /* 0x000000000000894d */ /* 0x001fea0003800000 */
[----:B------:R-:W0:Y:S01]  /*1300*/  LDC.64 R2, c[0x0][0x390] ;  /* 0x0000e400ff027b82 */ /* 0x000e220000000a00 */
[----:B------:R-:W1:Y:S01]  /*1310*/  S2R R30, SR_TID.X ;  /* 0x00000000001e7919 */ /* 0x000e620000002100 */
[----:B------:R-:W-:Y:S01]  /*1320*/  UISETP.GE.U32.AND UP0, UPT, UR5, 0x4, UPT ;  /* 0x000000040500788c */ /* 0x000fe2000bf06070 */
[----:B------:R-:W-:Y:S01]  /*1330*/  IMAD.MOV.U32 R29, RZ, RZ, RZ ;  /* 0x000000ffff1d7224 */ /* 0x000fe200078e00ff */
[----:B------:R-:W-:-:S04]  /*1340*/  ULOP3.LUT UR14, UR5, 0x3, URZ, 0xc0, !UPT ;  /* 0x00000003050e7892 */ /* 0x000fc8000f8ec0ff */
[----:B------:R-:W0:Y:S02]  /*1350*/  LDC.64 R10, c[0x0][0x398] ;  /* 0x0000e600ff0a7b82 */ /* 0x000e240000000a00 */
[----:B0-----:R-:W-:Y:S01]  /*1360*/  DADD R10, R10, -R2 ;  /* 0x000000000a0a7229 */ /* 0x001fe20000000802 */
[----:B-1----:R-:W-:Y:S10]  /*1370*/  BRA.U !UP0, `(.L_x_24) ;  /* 0x0000000908e87547 */ /* 0x002ff4000b800000 */
[----:B------:R-:W0:Y:S01]  /*1380*/  LDCU.64 UR6, c[0x0][0x3a8] ;  /* 0x00007500ff0677ac */ /* 0x000e220008000a00 */
[----:B------:R-:W-:Y:S01]  /*1390*/  MOV R3, UR4 ;  /* 0x0000000400037c02 */ /* 0x000fe20008000f00 */
[--C-:B------:R-:W-:Y:S01]  /*13a0*/  IMAD.MOV.U32 R9, RZ, RZ, R30.reuse ;  /* 0x000000ffff097224 */ /* 0x100fe200078e001e */
[----:B------:R-:W1:Y:S02]  /*13b0*/  LDCU.64 UR16, c[0x0][0x390] ;  /* 0x00007200ff1077ac */ /* 0x000e640008000a00 */
[----:B------:R-:W-:-:S05]  /*13c0*/  IADD3 R28, PT, PT, R3, UR10, R30 ;  /* 0x0000000a031c7c10 */ /* 0x000fca000fffe01e */
[----:B------:R-:W-:-:S04]  /*13d0*/  IMAD R28, R28, 0x2710, RZ ;  /* 0x000027101c1c7824 */ /* 0x000fc800078e02ff */
[C---:B------:R-:W-:Y:S01]  /*13e0*/  VIADD R8, R28.reuse, 0x138800 ;  /* 0x001388001c087836 */ /* 0x040fe20000000000 */
[C---:B------:R-:W-:Y:S01]  /*13f0*/  IADD3 R7, PT, PT, R28.reuse, 0x271000, RZ ;  /* 0x002710001c077810 */ /* 0x040fe20007ffe0ff */
[----:B------:R-:W-:Y:S01]  /*1400*/  VIADD R6, R28, 0x3a9800 ;  /* 0x003a98001c067836 */ /* 0x000fe20000000000 */
[----:B0-----:R-:W-:Y:S02]  /*1410*/  ULEA UR8, UP0, UR10, UR6, 0x3 ;  /* 0x000000060a087291 */ /* 0x001fe4000f8018ff */
[----:B------:R-:W-:Y:S02]  /*1420*/  ULOP3.LUT UR6, UR5, 0x7ffffffc, URZ, 0xc0, !UPT ;  /* 0x7ffffffc05067892 */ /* 0x000fe4000f8ec0ff */
[----:B------:R-:W-:Y:S02]  /*1430*/  ULEA.HI.X UR5, UR10, UR7, UR9, 0x3, UP0 ;  /* 0x000000070a057291 */ /* 0x000fe400080f1c09 */
[----:B------:R-:W-:Y:S02]  /*1440*/  UIADD3 UR4, UP0, UPT, UR8, 0x800, URZ ;  /* 0x0000080008047890 */ /* 0x000fe4000ff1e0ff */
[----:B------:R-:W-:Y:S01]  /*1450*/  IMAD.U32 R29, RZ, RZ, UR6 ;  /* 0x00000006ff1d7e24 */ /* 0x000fe2000f8e00ff */
[----:B------:R-:W-:-:S02]  /*1460*/  UIADD3 UR7, UPT, UPT, -UR6, URZ, URZ ;  /* 0x000000ff06077290 */ /* 0x000fc4000fffe1ff */
[----:B-1----:R-:W-:-:S12]  /*1470*/  UIADD3.X UR5, UPT, UPT, URZ, UR5, URZ, UP0, !UPT ;  /* 0x00000005ff057290 */ /* 0x002fd800087fe4ff */
.L_x_33:
[C---:B0-----:R-:W-:Y:S01]  /*1480*/  IMAD.HI.U32 R3, R28.reuse, 0x3, RZ ;  /* 0x000000031c037827 */ /* 0x041fe200078e00ff */
[----:B------:R-:W0:Y:S01]  /*1490*/  MUFU.RCP64H R5, 2.14748262400000000000e+09 ;  /* 0x41dfffff00057908 */ /* 0x000e220000001800 */
[----:B------:R-:W-:Y:S02]  /*14a0*/  BSSY.RECONVERGENT B1, `(.L_x_25) ;  /* 0x0000035000017945 */ /* 0x000fe40003800200 */
[----:B------:R-:W-:Y:S02]  /*14b0*/  IMAD.IADD R0, R28, 0x1, -R3 ;  /* 0x000000011c007824 */ /* 0x000fe400078e0a03 */
[----:B------:R-:W-:-:S03]  /*14c0*/  IMAD.MOV.U32 R4, RZ, RZ, 0x1 ;  /* 0x00000001ff047424 */ /* 0x000fc600078e00ff */
[----:B------:R-:W-:-:S04]  /*14d0*/  LEA.HI R0, R0, R3, RZ, 0x1f ;  /* 0x0000000300007211 */ /* 0x000fc800078ff8ff */
[----:B------:R-:W-:-:S05]  /*14e0*/  SHF.R.U32.HI R3, RZ, 0x1e, R0 ;  /* 0x0000001eff037819 */ /* 0x000fca0000011600 */
[----:B------:R-:W-:-:S05]  /*14f0*/  IMAD R3, R3, -0x7fffffff, R28 ;  /* 0x8000000103037824 */ /* 0x000fca00078e021c */
[----:B------:R-:W-:Y:S02]  /*1500*/  VIMNMX.U32 R0, PT, PT, R3, 0x1, !PT ;  /* 0x0000000103007848 */ /* 0x000fe40007fe0000 */
[----:B------:R-:W-:-:S03]  /*1510*/  MOV R3, 0x41dfffff ;  /* 0x41dfffff00037802 */ /* 0x000fc60000000f00 */
[----:B------:R-:W-:-:S05]  /*1520*/  IMAD.HI.U32 R2, R0, 0x5e4789c9, RZ ;  /* 0x5e4789c900027827 */ /* 0x000fca00078e00ff */
[----:B------:R-:W-:Y:S01]  /*1530*/  SHF.R.U32.HI R13, RZ, 0xe, R2 ;  /* 0x0000000eff0d7819 */ /* 0x000fe20000011602 */
[----:B------:R-:W-:-:S04]  /*1540*/  IMAD.MOV.U32 R2, RZ, RZ, -0x800000 ;  /* 0xff800000ff027424 */ /* 0x000fc800078e00ff */
        /* <DEDUP_REMOVED lines=12> */
[----:B------:R-:W-:Y:S01]  /*1610*/  DFMA R4, R12, R4, R12 ;  /* 0x000000040c04722b */ /* 0x000fe2000000000c */
[----:B------:R-:W-:-:S07]  /*1620*/  IMAD.HI.U32 R13, R6, 0x3, RZ ;  /* 0x00000003060d7827 */ /* 0x000fce00078e00ff */
[----:B0-----:R-:W-:Y:S01]  /*1630*/  DMUL R14, R4, R18 ;  /* 0x00000012040e7228 */ /* 0x001fe20000000000 */
[----:B------:R-:W-:-:S07]  /*1640*/  FSETP.GEU.AND P1, PT, |R19|, 6.5827683646048100446e-37, PT ;  /* 0x036000001300780b */ /* 0x000fce0003f2e200 */
[----:B------:R-:W-:-:S08]  /*1650*/  DFMA R2, R14, -R2, R18 ;  /* 0x800000020e02722b */ /* 0x000fd00000000012 */
[----:B------:R-:W-:Y:S01]  /*1660*/  DFMA R14, R4, R2, R14 ;  /* 0x00000002040e722b */ /* 0x000fe2000000000e */
[----:B------:R-:W-:-:S04]  /*1670*/  IMAD.HI.U32 R3, R8, 0x3, RZ ;  /* 0x0000000308037827 */ /* 0x000fc800078e00ff */
[----:B------:R-:W-:-:S05]  /*1680*/  IMAD.HI.U32 R2, R7, 0x3, RZ ;  /* 0x0000000307027827 */ /* 0x000fca00078e00ff */
[----:B------:R-:W-:Y:S01]  /*1690*/  FFMA R12, RZ, 27.999998092651367188, R15 ;  /* 0x41dfffffff0c7823 */ /* 0x000fe2000000000f */
[----:B------:R-:W-:Y:S01]  /*16a0*/  IMAD.IADD R0, R8, 0x1, -R3 ;  /* 0x0000000108007824 */ /* 0x000fe200078e0a03 */
[----:B------:R-:W-:Y:S01]  /*16b0*/  IADD3 R5, PT, PT, -R2, R7, RZ ;  /* 0x0000000702057210 */ /* 0x000fe20007ffe1ff */
[----:B------:R-:W-:Y:S02]  /*16c0*/  IMAD.IADD R4, R6, 0x1, -R13 ;  /* 0x0000000106047824 */ /* 0x000fe400078e0a0d */
[----:B------:R-:W-:Y:S01]  /*16d0*/  FSETP.GT.AND P0, PT, |R12|, 1.469367938527859385e-39, PT ;  /* 0x001000000c00780b */ /* 0x000fe20003f04200 */
[----:B------:R-:W-:Y:S01]  /*16e0*/  IMAD.U32 R12, RZ, RZ, UR4 ;  /* 0x00000004ff0c7e24 */ /* 0x000fe2000f8e00ff */
[----:B------:R-:W-:Y:S02]  /*16f0*/  LEA.HI R0, R0, R3, RZ, 0x1f ;  /* 0x0000000300007211 */ /* 0x000fe400078ff8ff */
[----:B------:R-:W-:Y:S02]  /*1700*/  LEA.HI R2, R5, R2, RZ, 0x1f ;  /* 0x0000000205027211 */ /* 0x000fe400078ff8ff */
[----:B------:R-:W-:Y:S01]  /*1710*/  LEA.HI R4, R4, R13, RZ, 0x1f ;  /* 0x0000000d04047211 */ /* 0x000fe200078ff8ff */
[----:B------:R-:W-:Y:S01]  /*1720*/  IMAD.U32 R13, RZ, RZ, UR5 ;  /* 0x00000005ff0d7e24 */ /* 0x000fe2000f8e00ff */
[----:B------:R-:W-:-:S02]  /*1730*/  SHF.R.U32.HI R5, RZ, 0x1e, R0 ;  /* 0x0000001eff057819 */ /* 0x000fc40000011600 */
[----:B------:R-:W-:Y:S01]  /*1740*/  SHF.R.U32.HI R2, RZ, 0x1e, R2 ;  /* 0x0000001eff027819 */ /* 0x000fe20000011602 */
[----:B------:R-:W-:Y:S01]  /*1750*/  IMAD.WIDE R12, R9, 0x8, R12 ;  /* 0x00000008090c7825 */ /* 0x000fe200078e020c */
[----:B------:R-:W-:-:S03]  /*1760*/  SHF.R.U32.HI R3, RZ, 0x1e, R4 ;  /* 0x0000001eff037819 */ /* 0x000fc60000011604 */
[----:B------:R-:W-:Y:S02]  /*1770*/  IMAD R5, R5, -0x7fffffff, R8 ;  /* 0x8000000105057824 */ /* 0x000fe400078e0208 */
[----:B------:R-:W-:Y:S02]  /*1780*/  IMAD R4, R2, -0x7fffffff, R7 ;  /* 0x8000000102047824 */ /* 0x000fe400078e0207 */
[----:B------:R-:W-:Y:S01]  /*1790*/  IMAD R3, R3, -0x7fffffff, R6 ;  /* 0x8000000103037824 */ /* 0x000fe200078e0206 */
[----:B------:R-:W-:Y:S06]  /*17a0*/  @P0 BRA P1, `(.L_x_26) ;  /* 0x0000000000100947 */ /* 0x000fec0000800000 */
[----:B------:R-:W-:-:S07]  /*17b0*/  MOV R32, 0x17d0 ;  /* 0x000017d000207802 */ /* 0x000fce0000000f00 */
[----:B------:R-:W-:Y:S05]  /*17c0*/  CALL.REL.NOINC `($__internal_0_$__cuda_sm20_div_rn_f64_full) ;  /* 0x0000000800d07944 */ /* 0x000fea0003c00000 */
[----:B------:R-:W-:Y:S01]  /*17d0*/  MOV R14, R2 ;  /* 0x00000002000e7202 */ /* 0x000fe20000000f00 */
[----:B------:R-:W-:-:S07]  /*17e0*/  IMAD.MOV.U32 R15, RZ, RZ, R25 ;  /* 0x000000ffff0f7224 */ /* 0x000fce00078e0019 */
.L_x_26:
[----:B------:R-:W-:Y:S05]  /*17f0*/  BSYNC.RECONVERGENT B1 ;  /* 0x0000000000017941 */ /* 0x000fea0003800200 */
.L_x_25:
[----:B------:R-:W-:Y:S01]  /*1800*/  VIMNMX.U32 R5, PT, PT, R5, 0x1, !PT ;  /* 0x0000000105057848 */ /* 0x000fe20007fe0000 */
[----:B------:R-:W0:Y:S01]  /*1810*/  MUFU.RCP64H R19, 2.14748262400000000000e+09 ;  /* 0x41dfffff00137908 */ /* 0x000e220000001800 */
[----:B------:R-:W-:Y:S02]  /*1820*/  HFMA2 R18, -RZ, RZ, 0, 5.9604644775390625e-08 ;  /* 0x00000001ff127431 */ /* 0x000fe400000001ff */
[----:B------:R-:W-:Y:S01]  /*1830*/  IMAD.MOV.U32 R20, RZ, RZ, -0x800000 ;  /* 0xff800000ff147424 */ /* 0x000fe200078e00ff */
[----:B------:R-:W-:Y:S01]  /*1840*/  BSSY.RECONVERGENT B1, `(.L_x_27) ;  /* 0x000001e000017945 */ /* 0x000fe20003800200 */
[----:B------:R-:W-:-:S04]  /*1850*/  IMAD.HI.U32 R0, R5, 0x5e4789c9, RZ ;  /* 0x5e4789c905007827 */ /* 0x000fc800078e00ff */
[----:B------:R-:W-:Y:S01]  /*1860*/  IMAD.MOV.U32 R21, RZ, RZ, 0x41dfffff ;  /* 0x41dfffffff157424 */ /* 0x000fe200078e00ff */
        /* <DEDUP_REMOVED lines=11> */
[----:B------:R-:W-:-:S03]  /*1920*/  DFMA R22, R24, -R20, 1 ;  /* 0x3ff000001816742b */ /* 0x000fc60000000814 */
[----:B------:R-:W0:Y:S05]  /*1930*/  I2F.F64.U32 R18, R2 ;  /* 0x0000000200127312 */ /* 0x000e2a0000201800 */
[----:B------:R-:W-:-:S08]  /*1940*/  DFMA R24, R24, R22, R24 ;  /* 0x000000161818722b */ /* 0x000fd00000000018 */
[----:B0-----:R-:W-:Y:S01]  /*1950*/  DMUL R22, R24, R18 ;  /* 0x0000001218167228 */ /* 0x001fe20000000000 */
[----:B------:R-:W-:-:S07]  /*1960*/  FSETP.GEU.AND P1, PT, |R19|, 6.5827683646048100446e-37, PT ;  /* 0x036000001300780b */ /* 0x000fce0003f2e200 */
[----:B------:R-:W-:Y:S02]  /*1970*/  DFMA R26, R22, -R20, R18 ;  /* 0x80000014161a722b */ /* 0x000fe40000000012 */
[----:B------:R-:W-:-:S06]  /*1980*/  DFMA R20, R10, R14, UR16 ;  /* 0x000000100a147e2b */ /* 0x000fcc000800000e */
[----:B------:R-:W-:Y:S01]  /*1990*/  DFMA R14, R24, R26, R22 ;  /* 0x0000001a180e722b */ /* 0x000fe20000000016 */
[----:B------:R0:W-:Y:S09]  /*19a0*/  STG.E.64 desc[UR12][R12.64+-0x800], R20 ;  /* 0xfff800140c007986 */ /* 0x0001f2000c101b0c */
[----:B------:R-:W-:-:S05]  /*19b0*/  FFMA R0, RZ, 27.999998092651367188, R15 ;  /* 0x41dfffffff007823 */ /* 0x000fca000000000f */
[----:B------:R-:W-:-:S13]  /*19c0*/  FSETP.GT.AND P0, PT, |R0|, 1.469367938527859385e-39, PT ;  /* 0x001000000000780b */ /* 0x000fda0003f04200 */
[----:B0-----:R-:W-:Y:S05]  /*19d0*/  @P0 BRA P1, `(.L_x_28) ;  /* 0x0000000000100947 */ /* 0x001fea0000800000 */
[----:B------:R-:W-:-:S07]  /*19e0*/  MOV R32, 0x1a00 ;  /* 0x00001a0000207802 */ /* 0x000fce0000000f00 */
[----:B------:R-:W-:Y:S05]  /*19f0*/  CALL.REL.NOINC `($__internal_0_$__cuda_sm20_div_rn_f64_full) ;  /* 0x0000000800447944 */ /* 0x000fea0003c00000 */
[----:B------:R-:W-:Y:S02]  /*1a00*/  IMAD.MOV.U32 R14, RZ, RZ, R2 ;  /* 0x000000ffff0e7224 */ /* 0x000fe400078e0002 */
[----:B------:R-:W-:-:S07]  /*1a10*/  IMAD.MOV.U32 R15, RZ, RZ, R25 ;  /* 0x000000ffff0f7224 */ /* 0x000fce00078e0019 */
.L_x_28:
[----:B------:R-:W-:Y:S05]  /*1a20*/  BSYNC.RECONVERGENT B1 ;  /* 0x0000000000017941 */ /* 0x000fea0003800200 */
.L_x_27:
[----:B------:R-:W-:Y:S01]  /*1a30*/  VIMNMX.U32 R0, PT, PT, R4, 0x1, !PT ;  /* 0x0000000104007848 */ /* 0x000fe20007fe0000 */
[----:B------:R-:W0:Y:S01]  /*1a40*/  MUFU.RCP64H R19, 2.14748262400000000000e+09 ;  /* 0x41dfffff00137908 */ /* 0x000e220000001800 */
[----:B------:R-:W-:Y:S01]  /*1a50*/  MOV R4, 0xff800000 ;  /* 0xff80000000047802 */ /* 0x000fe20000000f00 */
[----:B------:R-:W-:Y:S01]  /*1a60*/  IMAD.MOV.U32 R5, RZ, RZ, 0x41dfffff ;  /* 0x41dfffffff057424 */ /* 0x000fe200078e00ff */
[----:B------:R-:W-:Y:S01]  /*1a70*/  DFMA R14, R10, R14, UR16 ;  /* 0x000000100a0e7e2b */ /* 0x000fe2000800000e */
[----:B------:R-:W-:Y:S01]  /*1a80*/  IMAD.HI.U32 R2, R0, 0x5e4789c9, RZ ;  /* 0x5e4789c900027827 */ /* 0x000fe200078e00ff */
[----:B------:R-:W-:Y:S03]  /*1a90*/  BSSY.RECONVERGENT B1, `(.L_x_29) ;  /* 0x000001c000017945 */ /* 0x000fe60003800200 */
[----:B------:R-:W-:Y:S01]  /*1aa0*/  IMAD.MOV.U32 R18, RZ, RZ, 0x1 ;  /* 0x00000001ff127424 */ /* 0x000fe200078e00ff */
[----:B------:R-:W-:Y:S01]  /*1ab0*/  SHF.R.U32.HI R21, RZ, 0xe, R2 ;  /* 0x0000000eff157819 */ /* 0x000fe20000011602 */
[----:B------:R1:W-:Y:S04]  /*1ac0*/  STG.E.64 desc[UR12][R12.64+-0x400], R14 ;  /* 0xfffc000e0c007986 */ /* 0x0003e8000c101b0c */
[----:B------:R-:W-:-:S02]  /*1ad0*/  IMAD R0, R21, -0xadc8, R0 ;  /* 0xffff523815007824 */ /* 0x000fc400078e0200 */
        /* <DEDUP_REMOVED lines=18> */
[----:B-1----:R-:W-:Y:S05]  /*1c00*/  @P0 BRA P1, `(.L_x_30) ;  /* 0x0000000000100947 */ /* 0x002fea0000800000 */
[----:B------:R-:W-:-:S07]  /*1c10*/  MOV R32, 0x1c30 ;  /* 0x00001c3000207802 */ /* 0x000fce0000000f00 */
[----:B------:R-:W-:Y:S05]  /*1c20*/  CALL.REL.NOINC `($__internal_0_$__cuda_sm20_div_rn_f64_full) ;  /* 0x0000000400b87944 */ /* 0x000fea0003c00000 */
[----:B------:R-:W-:Y:S01]  /*1c30*/  MOV R4, R2 ;  /* 0x0000000200047202 */ /* 0x000fe20000000f00 */
[----:B------:R-:W-:-:S07]  /*1c40*/  IMAD.MOV.U32 R5, RZ, RZ, R25 ;  /* 0x000000ffff057224 */ /* 0x000fce00078e0019 */
.L_x_30:
[----:B------:R-:W-:Y:S05]  /*1c50*/  BSYNC.RECONVERGENT B1 ;  /* 0x0000000000017941 */ /* 0x000fea0003800200 */
.L_x_29:
[----:B------:R-:W-:Y:S01]  /*1c60*/  VIMNMX.U32 R0, PT, PT, R3, 0x1, !PT ;  /* 0x0000000103007848 */ /* 0x000fe20007fe0000 */
[----:B------:R-:W0:Y:S01]  /*1c70*/  MUFU.RCP64H R15, 2.14748262400000000000e+09 ;  /* 0x41dfffff000f7908 */ /* 0x000e220000001800 */
[----:B------:R-:W-:Y:S02]  /*1c80*/  HFMA2 R14, -RZ, RZ, 0, 5.9604644775390625e-08 ;  /* 0x00000001ff0e7431 */ /* 0x000fe400000001ff */
[----:B------:R-:W-:Y:S01]  /*1c90*/  IMAD.MOV.U32 R3, RZ, RZ, 0x41dfffff ;  /* 0x41dfffffff037424 */ /* 0x000fe200078e00ff */
[----:B------:R-:W-:Y:S01]  /*1ca0*/  DFMA R4, R10, R4, UR16 ;  /* 0x000000100a047e2b */ /* 0x000fe20008000004 */
[----:B------:R-:W-:Y:S01]  /*1cb0*/  IMAD.HI.U32 R2, R0, 0x5e4789c9, RZ ;  /* 0x5e4789c900027827 */ /* 0x000fe200078e00ff */
[----:B------:R-:W-:Y:S04]  /*1cc0*/  BSSY.RECONVERGENT B1, `(.L_x_31) ;  /* 0x000001b000017945 */ /* 0x000fe80003800200 */
[----:B------:R-:W-:Y:S01]  /*1cd0*/  SHF.R.U32.HI R19, RZ, 0xe, R2 ;  /* 0x0000000eff137819 */ /* 0x000fe20000011602 */
[----:B------:R-:W-:Y:S01]  /*1ce0*/  IMAD.MOV.U32 R2, RZ, RZ, -0x800000 ;  /* 0xff800000ff027424 */ /* 0x000fe200078e00ff */
[----:B------:R1:W-:Y:S03]  /*1cf0*/  STG.E.64 desc[UR12][R12.64], R4 ;  /* 0x000000040c007986 */ /* 0x0003e6000c101b0c */
        /* <DEDUP_REMOVED lines=22> */
[----:B------:R-:W-:-:S07]  /*1e60*/  IMAD.MOV.U32 R3, RZ, RZ, R25 ;  /* 0x000000ffff037224 */ /* 0x000fce00078e0019 */
.L_x_32:
[----:B------:R-:W-:Y:S05]  /*1e70*/  BSYNC.RECONVERGENT B1 ;  /* 0x0000000000017941 */ /* 0x000fea0003800200 */
.L_x_31:
[----:B------:R-:W-:Y:S01]  /*1e80*/  DFMA R2, R10, R2, UR16 ;  /* 0x000000100a027e2b */ /* 0x000fe20008000002 */
[----:B------:R-:W-:Y:S01]  /*1e90*/  UIADD3 UR7, UPT, UPT, UR7, 0x4, URZ ;  /* 0x0000000407077890 */ /* 0x000fe2000fffe0ff */
[----:B------:R-:W-:Y:S01]  /*1ea0*/  VIADD R28, R28, 0x4e2000 ;  /* 0x004e20001c1c7836 */ /* 0x000fe20000000000 */
[----:B------:R-:W-:Y:S01]  /*1eb0*/  IADD3 R8, PT, PT, R8, 0x4e2000, RZ ;  /* 0x004e200008087810 */ /* 0x000fe20007ffe0ff */
[----:B------:R-:W-:Y:S01]  /*1ec0*/  VIADD R7, R7, 0x4e2000 ;  /* 0x004e200007077836 */ /* 0x000fe20000000000 */
[----:B------:R-:W-:Y:S01]  /*1ed0*/  UISETP.NE.AND UP0, UPT, UR7, URZ, UPT ;  /* 0x000000ff0700728c */ /* 0x000fe2000bf05270 */
[----:B------:R-:W-:Y:S01]  /*1ee0*/  VIADD R9, R9, 0x200 ;  /* 0x0000020009097836 */ /* 0x000fe20000000000 */
[----:B------:R0:W-:Y:S01]  /*1ef0*/  STG.E.64 desc[UR12][R12.64+0x400], R2 ;  /* 0x000400020c007986 */ /* 0x0001e2000c101b0c */
[----:B------:R-:W-:-:S06]  /*1f00*/  VIADD R6, R6, 0x4e2000 ;  /* 0x004e200006067836 */ /* 0x000fcc0000000000 */
[----:B------:R-:W-:Y:S05]  /*1f10*/  BRA.U UP0, `(.L_x_33) ;  /* 0xfffffff500587547 */ /* 0x000fea000b83ffff */
.L_x_24:
[----:B------:R-:W-:-:S13]  /*1f20*/  ISETP.NE.AND P0, PT, RZ, UR14, PT ;  /* 0x0000000eff007c0c */ /* 0x000fda000bf05270 */
[----:B------:R-:W-:Y:S05]  /*1f30*/  @!P0 EXIT ;  /* 0x000000000000894d */ /* 0x000fea0003800000 */
[----:B------:R-:W0:Y:S01]  /*1f40*/  LDCU UR6, c[0x0][0x3b0] ;  /* 0x00007600ff0677ac */ /* 0x000e220008000800 */
[----:B------:R-:W1:Y:S01]  /*1f50*/  LDCU.64 UR4, c[0x0][0x3a8] ;  /* 0x00007500ff0477ac */ /* 0x000e620008000a00 */
[----:B------:R-:W2:Y:S01]  /*1f60*/  LDCU.64 UR16, c[0x0][0x390] ;  /* 0x00007200ff1077ac */ /* 0x000ea20008000a00 */
[----:B0-----:R-:W-:-:S04]  /*1f70*/  MOV R3, UR6 ;  /* 0x0000000600037c02 */ /* 0x001fc80008000f00 */
[----:B------:R-:W-:Y:S01]  /*1f80*/  IADD3 R0, PT, PT, R3, UR10, R30 ;  /* 0x0000000a03007c10 */ /* 0x000fe2000fffe01e */
[----:B-1----:R-:W-:Y:S02]  /*1f90*/  ULEA UR6, UP0, UR10, UR4, 0x3 ;  /* 0x000000040a067291 */ /* 0x002fe4000f8018ff */
[----:B------:R-:W-:Y:S02]  /*1fa0*/  UIADD3 UR4, UPT, UPT, -UR14, URZ, URZ ;  /* 0x000000ff0e047290 */ /* 0x000fe4000fffe1ff */
[C---:B------:R-:W-:Y:S01]  /*1fb0*/  IMAD R3, R29.reuse, 0x80, R0 ;  /* 0x000000801d037824 */ /* 0x040fe200078e0200 */
[----:B------:R-:W-:Y:S01]  /*1fc0*/  ULEA.HI.X UR7, UR10, UR5, UR9, 0x3, UP0 ;  /* 0x000000050a077291 */ /* 0x000fe200080f1c09 */
[----:B------:R-:W-:Y:S02]  /*1fd0*/  IMAD R29, R29, 0x80, R30 ;  /* 0x000000801d1d7824 */ /* 0x000fe400078e021e */
[----:B--2---:R-:W-:-:S09]  /*1fe0*/  IMAD R3, R3, 0x2710, RZ ;  /* 0x0000271003037824 */ /* 0x004fd200078e02ff */
.L_x_36:
[C---:B------:R-:W-:Y:S01]  /*1ff0*/  IMAD.HI.U32 R0, R3.reuse, 0x3, RZ ;  /* 0x0000000303007827 */ /* 0x040fe200078e00ff */
[----:B0-----:R-:W0:Y:S01]  /*2000*/  MUFU.RCP64H R7, 2.14748262400000000000e+09 ;  /* 0x41dfffff00077908 */ /* 0x001e220000001800 */
[----:B------:R-:W-:Y:S01]  /*2010*/  MOV R4, 0xff800000 ;  /* 0xff80000000047802 */ /* 0x000fe20000000f00 */
[----:B------:R-:W-:Y:S01]  /*2020*/  BSSY.RECONVERGENT B1, `(.L_x_34) ;  /* 0x0000025000017945 */ /* 0x000fe20003800200 */
[----:B------:R-:W-:Y:S02]  /*2030*/  IMAD.IADD R5, R3, 0x1, -R0 ;  /* 0x0000000103057824 */ /* 0x000fe400078e0a00 */
[----:B------:R-:W-:-:S03]  /*2040*/  IMAD.MOV.U32 R6, RZ, RZ, 0x1 ;  /* 0x00000001ff067424 */ /* 0x000fc600078e00ff */
[----:B------:R-:W-:-:S04]  /*2050*/  LEA.HI R5, R5, R0, RZ, 0x1f ;  /* 0x0000000005057211 */ /* 0x000fc800078ff8ff */
[----:B------:R-:W-:Y:S01]  /*2060*/  SHF.R.U32.HI R0, RZ, 0x1e, R5 ;  /* 0x0000001eff007819 */ /* 0x000fe20000011605 */
[----:B------:R-:W-:-:S04]  /*2070*/  IMAD.MOV.U32 R5, RZ, RZ, 0x41dfffff ;  /* 0x41dfffffff057424 */ /* 0x000fc800078e00ff */
[----:B------:R-:W-:-:S05]  /*2080*/  IMAD R0, R0, -0x7fffffff, R3 ;  /* 0x8000000100007824 */ /* 0x000fca00078e0203 */
[----:B------:R-:W-:-:S05]  /*2090*/  VIMNMX.U32 R0, PT, PT, R0, 0x1, !PT ;  /* 0x0000000100007848 */ /* 0x000fca0007fe0000 */
        /* <DEDUP_REMOVED lines=17> */
[----:B------:R-:W-:-:S08]  /*21b0*/  DFMA R4, R6, -R4, R18 ;  /* 0x800000040604722b */ /* 0x000fd00000000012 */
[----:B------:R-:W-:Y:S01]  /*21c0*/  DFMA R6, R8, R4, R6 ;  /* 0x000000040806722b */ /* 0x000fe20000000006 */
[----:B------:R-:W-:Y:S01]  /*21d0*/  MOV R4, UR6 ;  /* 0x0000000600047c02 */ /* 0x000fe20008000f00 */
[----:B------:R-:W-:-:S04]  /*21e0*/  IMAD.U32 R5, RZ, RZ, UR7 ;  /* 0x00000007ff057e24 */ /* 0x000fc8000f8e00ff */
[----:B------:R-:W-:-:S04]  /*21f0*/  IMAD.WIDE R4, R29, 0x8, R4 ;  /* 0x000000081d047825 */ /* 0x000fc800078e0204 */
[----:B------:R-:W-:-:S05]  /*2200*/  FFMA R0, RZ, 27.999998092651367188, R7 ;  /* 0x41dfffffff007823 */ /* 0x000fca0000000007 */
[----:B------:R-:W-:-:S13]  /*2210*/  FSETP.GT.AND P0, PT, |R0|, 1.469367938527859385e-39, PT ;  /* 0x001000000000780b */ /* 0x000fda0003f04200 */
[----:B------:R-:W-:Y:S05]  /*2220*/  @P0 BRA P1, `(.L_x_35) ;  /* 0x0000000000100947 */ /* 0x000fea0000800000 */
[----:B------:R-:W-:-:S07]  /*2230*/  MOV R32, 0x2250 ;  /* 0x0000225000207802 */ /* 0x000fce0000000f00 */
[----:B------:R-:W-:Y:S05]  /*2240*/  CALL.REL.NOINC `($__internal_0_$__cuda_sm20_div_rn_f64_full) ;  /* 0x0000000000307944 */ /* 0x000fea0003c00000 */
[----:B------:R-:W-:Y:S02]  /*2250*/  IMAD.MOV.U32 R6, RZ, RZ, R2 ;  /* 0x000000ffff067224 */ /* 0x000fe400078e0002 */
[----:B------:R-:W-:-:S07]  /*2260*/  IMAD.MOV.U32 R7, RZ, RZ, R25 ;  /* 0x000000ffff077224 */ /* 0x000fce00078e0019 */
.L_x_35:
[----:B------:R-:W-:Y:S05]  /*2270*/  BSYNC.RECONVERGENT B1 ;  /* 0x0000000000017941 */ /* 0x000fea0003800200 */
.L_x_34:
[----:B------:R-:W-:Y:S01]  /*2280*/  UIADD3 UR5, UPT, UPT, UR4, 0x1, URZ ;  /* 0x0000000104057890 */ /* 0x000fe2000fffe0ff */
[----:B------:R-:W-:-:S05]  /*2290*/  DFMA R6, R10, R6, UR16 ;  /* 0x000000100a067e2b */ /* 0x000fca0008000006 */
[----:B------:R-:W-:Y:S02]  /*22a0*/  ISETP.NE.AND P0, PT, RZ, UR5, PT ;  /* 0x00000005ff007c0c */ /* 0x000fe4000bf05270 */
[----:B------:R0:W-:Y:S11]  /*22b0*/  STG.E.64 desc[UR12][R4.64], R6 ;  /* 0x0000000604007986 */ /* 0x0001f6000c101b0c */
[----:B------:R-:W-:Y:S05]  /*22c0*/  @!P0 EXIT ;  /* 0x000000000000894d */ /* 0x000fea0003800000 */
[----:B------:R-:W-:Y:S01]  /*22d0*/  IADD3 R29, PT, PT, R29, 0x80, RZ ;  /* 0x000000801d1d7810 */ /* 0x000fe20007ffe0ff */
[----:B------:R-:W-:Y:S01]  /*22e0*/  VIADD R3, R3, 0x138800 ;  /* 0x0013880003037836 */ /* 0x000fe20000000000 */
[----:B------:R-:W-:Y:S01]  /*22f0*/  UMOV UR4, UR5 ;  /* 0x0000000500047c82 */ /* 0x000fe20008000000 */
[----:B------:R-:W-:Y:S05]  /*2300*/  BRA `(.L_x_36) ;  /* 0xfffffffc00387947 */ /* 0x000fea000383ffff */
        .weak           $__internal_0_$__cuda_sm20_div_rn_f64_full
        .type           $__internal_0_$__cuda_sm20_div_rn_f64_full,@function
        .size           $__internal_0_$__cuda_sm20_div_rn_f64_full,(.L_x_89 - $__internal_0_$__cuda_sm20_div_rn_f64_full)
$__internal_0_$__cuda_sm20_div_rn_f64_full:
[C---:B------:R-:W-:Y:S01]  /*2310*/  FSETP.GEU.AND P0, PT, |R17|.reuse, 1.469367938527859385e-39, PT ;  /* 0x001000001100780b */ /* 0x040fe20003f0e200 */
[----:B------:R-:W-:Y:S01]  /*2320*/  IMAD.U32 R16, RZ, RZ, UR15 ;  /* 0x0000000fff107e24 */ /* 0x000fe2000f8e00ff */
[----:B------:R-:W-:Y:S01]  /*2330*/  LOP3.LUT R0, R17, 0x800fffff, RZ, 0xc0, !PT ;  /* 0x800fffff11007812 */ /* 0x000fe200078ec0ff */
[----:B------:R-:W-:Y:S01]  /*2340*/  IMAD.U32 R14, RZ, RZ, UR15 ;  /* 0x0000000fff0e7e24 */ /* 0x000fe2000f8e00ff */
[----:B------:R-:W-:Y:S01]  /*2350*/  MOV R22, 0x1 ;  /* 0x0000000100167802 */ /* 0x000fe20000000f00 */
[----:B------:R-:W-:Y:S01]  /*2360*/  BSSY.RECONVERGENT B0, `(.L_x_37) ;  /* 0x0000053000007945 */ /* 0x000fe20003800200 */
[----:B------:R-:W-:Y:S01]  /*2370*/  LOP3.LUT R15, R0, 0x3ff00000, RZ, 0xfc, !PT ;  /* 0x3ff00000000f7812 */ /* 0x000fe200078efcff */
[----:B------:R-:W-:Y:S01]  /*2380*/  IMAD.MOV.U32 R0, RZ, RZ, 0x1ca00000 ;  /* 0x1ca00000ff007424 */ /* 0x000fe200078e00ff */
[C---:B------:R-:W-:Y:S02]  /*2390*/  FSETP.GEU.AND P3, PT, |R19|.reuse, 1.469367938527859385e-39, PT ;  /* 0x001000001300780b */ /* 0x040fe40003f6e200 */
[----:B------:R-:W-:-:S02]  /*23a0*/  LOP3.LUT R2, R19, 0x7ff00000, RZ, 0xc0, !PT ;  /* 0x7ff0000013027812 */ /* 0x000fc400078ec0ff */
[----:B------:R-:W-:Y:S01]  /*23b0*/  LOP3.LUT R31, R17, 0x7ff00000, RZ, 0xc0, !PT ;  /* 0x7ff00000111f7812 */ /* 0x000fe200078ec0ff */
[----:B------:R-:W-:-:S03]  /*23c0*/  @!P0 DMUL R14, R16, 8.98846567431157953865e+307 ;  /* 0x7fe00000100e8828 */ /* 0x000fc60000000000 */
[----:B------:R-:W-:-:S03]  /*23d0*/  ISETP.GE.U32.AND P2, PT, R2, R31, PT ;  /* 0x0000001f0200720c */ /* 0x000fc60003f46070 */
[----:B------:R-:W0:Y:S02]  /*23e0*/  MUFU.RCP64H R23, R15 ;  /* 0x0000000f00177308 */ /* 0x000e240000001800 */
[----:B------:R-:W-:Y:S01]  /*23f0*/  @!P3 LOP3.LUT R21, R17, 0x7ff00000, RZ, 0xc0, !PT ;  /* 0x7ff000001115b812 */ /* 0x000fe200078ec0ff */
[----:B------:R-:W-:Y:S01]  /*2400*/  @!P3 IMAD.MOV.U32 R26, RZ, RZ, RZ ;  /* 0x000000ffff1ab224 */ /* 0x000fe200078e00ff */
[----:B------:R-:W-:Y:S02]  /*2410*/  @!P0 LOP3.LUT R31, R15, 0x7ff00000, RZ, 0xc0, !PT ;  /* 0x7ff000000f1f8812 */ /* 0x000fe400078ec0ff */
[----:B------:R-:W-:Y:S02]  /*2420*/  @!P3 ISETP.GE.U32.AND P4, PT, R2, R21, PT ;  /* 0x000000150200b20c */ /* 0x000fe40003f86070 */
[----:B------:R-:W-:-:S04]  /*2430*/  SEL R21, R0, 0x63400000, !P2 ;  /* 0x6340000000157807 */ /* 0x000fc80005000000 */
[----:B------:R-:W-:Y:S01]  /*2440*/  LOP3.LUT R21, R21, 0x800fffff, R19, 0xf8, !PT ;  /* 0x800fffff15157812 */ /* 0x000fe200078ef813 */
[----:B0-----:R-:W-:-:S08]  /*2450*/  DFMA R24, R22, -R14, 1 ;  /* 0x3ff000001618742b */ /* 0x001fd0000000080e */
[----:B------:R-:W-:-:S08]  /*2460*/  DFMA R24, R24, R24, R24 ;  /* 0x000000181818722b */ /* 0x000fd00000000018 */
[----:B------:R-:W-:Y:S01]  /*2470*/  DFMA R22, R22, R24, R22 ;  /* 0x000000181616722b */ /* 0x000fe20000000016 */
[----:B------:R-:W-:-:S04]  /*2480*/  @!P3 SEL R25, R0, 0x63400000, !P4 ;  /* 0x634000000019b807 */ /* 0x000fc80006000000 */
[----:B------:R-:W-:-:S03]  /*2490*/  @!P3 LOP3.LUT R20, R25, 0x80000000, R19, 0xf8, !PT ;  /* 0x800000001914b812 */ /* 0x000fc600078ef813 */
[----:B------:R-:W-:Y:S01]  /*24a0*/  DFMA R24, R22, -R14, 1 ;  /* 0x3ff000001618742b */ /* 0x000fe2000000080e */
[----:B------:R-:W-:Y:S01]  /*24b0*/  @!P3 LOP3.LUT R27, R20, 0x100000, RZ, 0xfc, !PT ;  /* 0x00100000141bb812 */ /* 0x000fe200078efcff */
[----:B------:R-:W-:-:S06]  /*24c0*/  IMAD.MOV.U32 R20, RZ, RZ, R18 ;  /* 0x000000ffff147224 */ /* 0x000fcc00078e0012 */
[----:B------:R-:W-:Y:S02]  /*24d0*/  DFMA R22, R22, R24, R22 ;  /* 0x000000181616722b */ /* 0x000fe40000000016 */
[----:B------:R-:W-:-:S08]  /*24e0*/  @!P3 DFMA R20, R20, 2, -R26 ;  /* 0x400000001414b82b */ /* 0x000fd0000000081a */
[----:B------:R-:W-:-:S08]  /*24f0*/  DMUL R24, R22, R20 ;  /* 0x0000001416187228 */ /* 0x000fd00000000000 */
[----:B------:R-:W-:-:S08]  /*2500*/  DFMA R26, R24, -R14, R20 ;  /* 0x8000000e181a722b */ /* 0x000fd00000000014 */
[----:B------:R-:W-:Y:S01]  /*2510*/  DFMA R26, R22, R26, R24 ;  /* 0x0000001a161a722b */ /* 0x000fe20000000018 */
[----:B------:R-:W-:Y:S01]  /*2520*/  MOV R22, R2 ;  /* 0x0000000200167202 */ /* 0x000fe20000000f00 */
[----:B------:R-:W-:Y:S01]  /*2530*/  VIADD R24, R31, 0xffffffff ;  /* 0xffffffff1f187836 */ /* 0x000fe20000000000 */
[----:B------:R-:W-:-:S05]  /*2540*/  @!P3 LOP3.LUT R22, R21, 0x7ff00000, RZ, 0xc0, !PT ;  /* 0x7ff000001516b812 */ /* 0x000fca00078ec0ff */
[----:B------:R-:W-:-:S05]  /*2550*/  VIADD R23, R22, 0xffffffff ;  /* 0xffffffff16177836 */ /* 0x000fca0000000000 */
[----:B------:R-:W-:-:S04]  /*2560*/  ISETP.GT.U32.AND P0, PT, R23, 0x7feffffe, PT ;  /* 0x7feffffe1700780c */ /* 0x000fc80003f04070 */
[----:B------:R-:W-:-:S13]  /*2570*/  ISETP.GT.U32.OR P0, PT, R24, 0x7feffffe, P0 ;  /* 0x7feffffe1800780c */ /* 0x000fda0000704470 */
[----:B------:R-:W-:Y:S05]  /*2580*/  @P0 BRA `(.L_x_38) ;  /* 0x00000000006c0947 */ /* 0x000fea0003800000 */
[----:B------:R-:W-:Y:S01]  /*2590*/  LOP3.LUT R19, R17, 0x7ff00000, RZ, 0xc0, !PT ;  /* 0x7ff0000011137812 */ /* 0x000fe200078ec0ff */
[----:B------:R-:W-:-:S03]  /*25a0*/  IMAD.MOV.U32 R22, RZ, RZ, RZ ;  /* 0x000000ffff167224 */ /* 0x000fc600078e00ff */
[CC--:B------:R-:W-:Y:S02]  /*25b0*/  VIADDMNMX R18, R2.reuse, -R19.reuse, 0xb9600000, !PT ;  /* 0xb960000002127446 */ /* 0x0c0fe40007800913 */
[----:B------:R-:W-:Y:S02]  /*25c0*/  ISETP.GE.U32.AND P0, PT, R2, R19, PT ;  /* 0x000000130200720c */ /* 0x000fe40003f06070 */
[----:B------:R-:W-:Y:S02]  /*25d0*/  VIMNMX R18, PT, PT, R18, 0x46a00000, PT ;  /* 0x46a0000012127848 */ /* 0x000fe40003fe0100 */
[----:B------:R-:W-:-:S05]  /*25e0*/  SEL R19, R0, 0x63400000, !P0 ;  /* 0x6340000000137807 */ /* 0x000fca0004000000 */
[----:B------:R-:W-:-:S05]  /*25f0*/  IMAD.IADD R18, R18, 0x1, -R19 ;  /* 0x0000000112127824 */ /* 0x000fca00078e0a13 */
[----:B------:R-:W-:-:S06]  /*2600*/  IADD3 R23, PT, PT, R18, 0x7fe00000, RZ ;  /* 0x7fe0000012177810 */ /* 0x000fcc0007ffe0ff */
[----:B------:R-:W-:-:S10]  /*2610*/  DMUL R24, R26, R22 ;  /* 0x000000161a187228 */ /* 0x000fd40000000000 */
[----:B------:R-:W-:-:S13]  /*2620*/  FSETP.GTU.AND P0, PT, |R25|, 1.469367938527859385e-39, PT ;  /* 0x001000001900780b */ /* 0x000fda0003f0c200 */
[----:B------:R-:W-:Y:S05]  /*2630*/  @P0 BRA `(.L_x_39) ;  /* 0x0000000000940947 */ /* 0x000fea0003800000 */
[----:B------:R-:W-:Y:S01]  /*2640*/  DFMA R14, R26, -R14, R20 ;  /* 0x8000000e1a0e722b */ /* 0x000fe20000000014 */
[----:B------:R-:W-:-:S09]  /*2650*/  IMAD.MOV.U32 R22, RZ, RZ, RZ ;  /* 0x000000ffff167224 */ /* 0x000fd200078e00ff */
[C---:B------:R-:W-:Y:S02]  /*2660*/  FSETP.NEU.AND P0, PT, R15.reuse, RZ, PT ;  /* 0x000000ff0f00720b */ /* 0x040fe40003f0d000 */
[----:B------:R-:W-:-:S04]  /*2670*/  LOP3.LUT R0, R15, 0x80000000, R17, 0x48, !PT ;  /* 0x800000000f007812 */ /* 0x000fc800078e4811 */
[----:B------:R-:W-:-:S07]  /*2680*/  LOP3.LUT R23, R0, R23, RZ, 0xfc, !PT ;  /* 0x0000001700177212 */ /* 0x000fce00078efcff */
[----:B------:R-:W-:Y:S05]  /*2690*/  @!P0 BRA `(.L_x_39) ;  /* 0x00000000007c8947 */ /* 0x000fea0003800000 */
[----:B------:R-:W-:Y:S01]  /*26a0*/  IMAD.MOV R15, RZ, RZ, -R18 ;  /* 0x000000ffff0f7224 */ /* 0x000fe200078e0a12 */
[----:B------:R-:W-:-:S06]  /*26b0*/  MOV R14, RZ ;  /* 0x000000ff000e7202 */ /* 0x000fcc0000000f00 */
[----:B------:R-:W-:Y:S02]  /*26c0*/  DFMA R14, R24, -R14, R26 ;  /* 0x8000000e180e722b */ /* 0x000fe4000000001a */
[----:B------:R-:W-:-:S04]  /*26d0*/  DMUL.RP R26, R26, R22 ;  /* 0x000000161a1a7228 */ /* 0x000fc80000008000 */
[----:B------:R-:W-:-:S04]  /*26e0*/  IADD3 R14, PT, PT, -R18, -0x43300000, RZ ;  /* 0xbcd00000120e7810 */ /* 0x000fc80007ffe1ff */
[----:B------:R-:W-:Y:S02]  /*26f0*/  FSETP.NEU.AND P0, PT, |R15|, R14, PT ;  /* 0x0000000e0f00720b */ /* 0x000fe40003f0d200 */
[----:B------:R-:W-:Y:S02]  /*2700*/  LOP3.LUT R15, R27, R0, RZ, 0x3c, !PT ;  /* 0x000000001b0f7212 */ /* 0x000fe400078e3cff */
[----:B------:R-:W-:Y:S02]  /*2710*/  FSEL R24, R26, R24, !P0 ;  /* 0x000000181a187208 */ /* 0x000fe40004000000 */
[----:B------:R-:W-:Y:S01]  /*2720*/  FSEL R25, R15, R25, !P0 ;  /* 0x000000190f197208 */ /* 0x000fe20004000000 */
[----:B------:R-:W-:Y:S06]  /*2730*/  BRA `(.L_x_39) ;  /* 0x0000000000547947 */ /* 0x000fec0003800000 */
.L_x_38:
[----:B------:R-:W-:-:S14]  /*2740*/  DSETP.NAN.AND P0, PT, R18, R18, PT ;  /* 0x000000121200722a */ /* 0x000fdc0003f08000 */
[----:B------:R-:W-:Y:S05]  /*2750*/  @P0 BRA `(.L_x_40) ;  /* 0x0000000000440947 */ /* 0x000fea0003800000 */
[----:B------:R-:W-:-:S14]  /*2760*/  DSETP.NAN.AND P0, PT, R16, R16, PT ;  /* 0x000000101000722a */ /* 0x000fdc0003f08000 */
[----:B------:R-:W-:Y:S05]  /*2770*/  @P0 BRA `(.L_x_41) ;  /* 0x0000000000300947 */ /* 0x000fea0003800000 */
[----:B------:R-:W-:Y:S01]  /*2780*/  ISETP.NE.AND P0, PT, R22, R31, PT ;  /* 0x0000001f1600720c */ /* 0x000fe20003f05270 */
[----:B------:R-:W-:Y:S02]  /*2790*/  IMAD.MOV.U32 R24, RZ, RZ, 0x0 ;  /* 0x00000000ff187424 */ /* 0x000fe400078e00ff */
[----:B------:R-:W-:-:S10]  /*27a0*/  IMAD.MOV.U32 R25, RZ, RZ, -0x80000 ;  /* 0xfff80000ff197424 */ /* 0x000fd400078e00ff */
[----:B------:R-:W-:Y:S05]  /*27b0*/  @!P0 BRA `(.L_x_39) ;  /* 0x0000000000348947 */ /* 0x000fea0003800000 */
[----:B------:R-:W-:Y:S02]  /*27c0*/  ISETP.NE.AND P0, PT, R22, 0x7ff00000, PT ;  /* 0x7ff000001600780c */ /* 0x000fe40003f05270 */
[----:B------:R-:W-:Y:S02]  /*27d0*/  LOP3.LUT R25, R19, 0x80000000, R17, 0x48, !PT ;  /* 0x8000000013197812 */ /* 0x000fe400078e4811 */
[----:B------:R-:W-:-:S13]  /*27e0*/  ISETP.EQ.OR P0, PT, R31, RZ, !P0 ;  /* 0x000000ff1f00720c */ /* 0x000fda0004702670 */
[----:B------:R-:W-:Y:S01]  /*27f0*/  @P0 LOP3.LUT R0, R25, 0x7ff00000, RZ, 0xfc, !PT ;  /* 0x7ff0000019000812 */ /* 0x000fe200078efcff */
[----:B------:R-:W-:Y:S01]  /*2800*/  @!P0 IMAD.MOV.U32 R24, RZ, RZ, RZ ;  /* 0x000000ffff188224 */ /* 0x000fe200078e00ff */
[----:B------:R-:W-:-:S03]  /*2810*/  @P0 MOV R24, RZ ;  /* 0x000000ff00180202 */ /* 0x000fc60000000f00 */
[----:B------:R-:W-:Y:S01]  /*2820*/  @P0 IMAD.MOV.U32 R25, RZ, RZ, R0 ;  /* 0x000000ffff190224 */ /* 0x000fe200078e0000 */
[----:B------:R-:W-:Y:S06]  /*2830*/  BRA `(.L_x_39) ;  /* 0x0000000000147947 */ /* 0x000fec0003800000 */
.L_x_41:
[----:B------:R-:W-:Y:S01]  /*2840*/  LOP3.LUT R25, R17, 0x80000, RZ, 0xfc, !PT ;  /* 0x0008000011197812 */ /* 0x000fe200078efcff */
[----:B------:R-:W-:Y:S01]  /*2850*/  IMAD.MOV.U32 R24, RZ, RZ, R16 ;  /* 0x000000ffff187224 */ /* 0x000fe200078e0010 */
[----:B------:R-:W-:Y:S06]  /*2860*/  BRA `(.L_x_39) ;  /* 0x0000000000087947 */ /* 0x000fec0003800000 */
.L_x_40:
[----:B------:R-:W-:Y:S01]  /*2870*/  LOP3.LUT R25, R19, 0x80000, RZ, 0xfc, !PT ;  /* 0x0008000013197812 */ /* 0x000fe200078efcff */
[----:B------:R-:W-:-:S07]  /*2880*/  IMAD.MOV.U32 R24, RZ, RZ, R18 ;  /* 0x000000ffff187224 */ /* 0x000fce00078e0012 */
.L_x_39:
[----:B------:R-:W-:Y:S05]  /*2890*/  BSYNC.RECONVERGENT B0 ;  /* 0x0000000000007941 */ /* 0x000fea0003800200 */
.L_x_37:
[----:B------:R-:W-:Y:S01]  /*28a0*/  IMAD.MOV.U32 R33, RZ, RZ, 0x0 ;  /* 0x00000000ff217424 */ /* 0x000fe200078e00ff */
[----:B------:R-:W-:-:S03]  /*28b0*/  MOV R2, R24 ;  /* 0x0000001800027202 */ /* 0x000fc60000000f00 */
[----:B------:R-:W-:Y:S05]  /*28c0*/  RET.REL.NODEC R32 `(_ZN3cub18CUB_300001_SM_10006detail9transform16transform_kernelINS2_10policy_hubILb1EN4cuda3std3__45tupleIJN6thrust24THRUST_300001_SM_1000_NS17counting_iteratorIiNSA_11use_defaultESC_SC_EEEEEE10policy1000El10raw_accessNSA_6detail15normal_iteratorINSA_10device_ptrIdEEEEJSD_EEEvT0_iT1_T2_DpNS2_10kernel_argIT3_EE) ;  /* 0xffffffd420cc7950 */ /* 0x000fea0003c3ffff */
.L_x_42:
[----:B------:R-:W-:-:S00]  /*28d0*/  BRA `(.L_x_42) ;  /* 0xfffffffc00fc7947 */ /* 0x000fc0000383ffff */
[----:B------:R-:W-:-:S00]  /*28e0*/  NOP ;  /* 0x0000000000007918 */ /* 0x000fc00000000000 */
        /* <DEDUP_REMOVED lines=9> */
.L_x_89:


//--------------------- .text._ZN3cub18CUB_300001_SM_10006detail9transform16transform_kernelINS2_10policy_hubILb1EN4cuda3std3__45tupleIJN6thrust24THRUST_300001_SM_1000_NS17counting_iteratorIiNSA_11use_defaultESC_SC_EEEEEE10policy1000Ei10raw_accessNSA_6detail15normal_iteratorINSA_10device_ptrIdEEEEJSD_EEEvT0_iT1_T2_DpNS2_10kernel_argIT3_EE --------------------------
	.section	.text._ZN3cub18CUB_300001_SM_10006detail9transform16transform_kernelINS2_10policy_hubILb1EN4cuda3std3__45tupleIJN6thrust24THRUST_300001_SM_1000_NS17counting_iteratorIiNSA_11use_defaultESC_SC_EEEEEE10policy1000Ei10raw_accessNSA_6detail15normal_iteratorINSA_10device_ptrIdEEEEJSD_EEEvT0_iT1_T2_DpNS2_10kernel_argIT3_EE,"ax",@progbits
	.align	128
        .global         _ZN3cub18CUB_300001_SM_10006detail9transform16transform_kernelINS2_10policy_hubILb1EN4cuda3std3__45tupleIJN6thrust24THRUST_300001_SM_1000_NS17counting_iteratorIiNSA_11use_defaultESC_SC_EEEEEE10policy1000Ei10raw_accessNSA_6detail15normal_iteratorINSA_10device_ptrIdEEEEJSD_EEEvT0_iT1_T2_DpNS2_10kernel_argIT3_EE
        .type           _ZN3cub18CUB_300001_SM_10006detail9transform16transform_kernelINS2_10policy_hubILb1EN4cuda3std3__45tupleIJN6thrust24THRUST_300001_SM_1000_NS17counting_iteratorIiNSA_11use_defaultESC_SC_EEEEEE10policy1000Ei10raw_accessNSA_6detail15normal_iteratorINSA_10device_ptrIdEEEEJSD_EEEvT0_iT1_T2_DpNS2_10kernel_argIT3_EE,@function
        .size           _ZN3cub18CUB_300001_SM_10006detail9transform16transform_kernelINS2_10policy_hubILb1EN4cuda3std3__45tupleIJN6thrust24THRUST_300001_SM_1000_NS17counting_iteratorIiNSA_11use_defaultESC_SC_EEEEEE10policy1000Ei10raw_accessNSA_6detail15normal_iteratorINSA_10device_ptrIdEEEEJSD_EEEvT0_iT1_T2_DpNS2_10kernel_argIT3_EE,(.L_x_90 - _ZN3cub18CUB_300001_SM_10006detail9transform16transform_kernelINS2_10policy_hubILb1EN4cuda3std3__45tupleIJN6thrust24THRUST_300001_SM_1000_NS17counting_iteratorIiNSA_11use_defaultESC_SC_EEEEEE10policy1000Ei10raw_accessNSA_6detail15normal_iteratorINSA_10device_ptrIdEEEEJSD_EEEvT0_iT1_T2_DpNS2_10kernel_argIT3_EE)
        .other          _ZN3cub18CUB_300001_SM_10006detail9transform16transform_kernelINS2_10policy_hubILb1EN4cuda3std3__45tupleIJN6thrust24THRUST_300001_SM_1000_NS17counting_iteratorIiNSA_11use_defaultESC_SC_EEEEEE10policy1000Ei10raw_accessNSA_6detail15normal_iteratorINSA_10device_ptrIdEEEEJSD_EEEvT0_iT1_T2_DpNS2_10kernel_argIT3_EE,@"STO_CUDA_ENTRY STV_DEFAULT"
_ZN3cub18CUB_300001_SM_10006detail9transform16transform_kernelINS2_10policy_hubILb1EN4cuda3std3__45tupleIJN6thrust24THRUST_300001_SM_1000_NS17counting_iteratorIiNSA_11use_defaultESC_SC_EEEEEE10policy1000Ei10raw_accessNSA_6detail15normal_iteratorINSA_10device_ptrIdEEEEJSD_EEEvT0_iT1_T2_DpNS2_10kernel_argIT3_EE:
.text._ZN3cub18CUB_300001_SM_10006detail9transform16transform_kernelINS2_10policy_hubILb1EN4cuda3std3__45tupleIJN6thrust24THRUST_300001_SM_1000_NS17counting_iteratorIiNSA_11use_defaultESC_SC_EEEEEE10policy1000Ei10raw_accessNSA_6detail15normal_iteratorINSA_10device_ptrIdEEEEJSD_EEEvT0_iT1_T2_DpNS2_10kernel_argIT3_EE:
[----:B------:R-:W-:Y:S08]  /*0000*/  LDC R1, c[0x0][0x37c] ;  /* 0x0000df00ff017b82 */ /* 0x000ff00000000800 */
[----:B------:R-:W0:Y:S01]  /*0010*/  S2UR UR6, SR_CTAID.X ;  /* 0x00000000000679c3 */ /* 0x000e220000002500 */
[----:B------:R-:W1:Y:S01]  /*0020*/  LDCU.64 UR8, c[0x0][0x380] ;  /* 0x00007000ff0877ac */ /* 0x000e620008000a00 */
[----:B------:R-:W-:Y:S01]  /*0030*/  IMAD.MOV.U32 R17, RZ, RZ, 0x41dfffff ;  /* 0x41dfffffff117424 */ /* 0x000fe200078e00ff */
[----:B------:R-:W2:Y:S01]  /*0040*/  LDCU UR13, c[0x0][0x3a8] ;  /* 0x00007500ff0d77ac */ /* 0x000ea20008000800 */
[----:B------:R-:W3:Y:S01]  /*0050*/  LDCU.64 UR10, c[0x0][0x358] ;  /* 0x00006b00ff0a77ac */ /* 0x000ee20008000a00 */
[----:B------:R-:W-:Y:S01]  /*0060*/  UMOV UR12, 0xff800000 ;  /* 0xff800000000c7882 */ /* 0x000fe20000000000 */
[----:B-1----:R-:W-:-:S04]  /*0070*/  USHF.L.U32 UR5, UR9, 0x7, URZ ;  /* 0x0000000709057899 */ /* 0x002fc800080006ff */
[----:B0-----:R-:W-:-:S04]  /*0080*/  UIMAD UR6, UR5, UR6, URZ ;  /* 0x00000006050672a4 */ /* 0x001fc8000f8e02ff */
[----:B------:R-:W-:Y:S02]  /*0090*/  UIADD3 UR4, UPT, UPT, -UR6, UR8, URZ ;  /* 0x0000000806047290 */ /* 0x000fe4000fffe1ff */
[----:B--2---:R-:W-:Y:S02]  /*00a0*/  UIADD3 UR7, UPT, UPT, UR6, UR13, URZ ;  /* 0x0000000d06077290 */ /* 0x004fe4000fffe0ff */
[----:B------:R-:W-:-:S04]  /*00b0*/  UISETP.LT.AND UP0, UPT, UR5, UR4, UPT ;  /* 0x000000040500728c */ /* 0x000fc8000bf01270 */
[----:B------:R-:W-:Y:S02]  /*00c0*/  USEL UR8, UR5, UR4, UP0 ;  /* 0x0000000405087287 */ /* 0x000fe40008000000 */
[----:B------:R-:W-:-:S09]  /*00d0*/  UISETP.GT.AND UP0, UPT, UR5, UR4, UPT ;  /* 0x000000040500728c */ /* 0x000fd2000bf04270 */
[----:B---3--:R-:W-:Y:S05]  /*00e0*/  BRA.U UP0, `(.L_x_43) ;  /* 0x0000001100007547 */ /* 0x008fea000b800000 */
[----:B------:R-:W-:-:S06]  /*00f0*/  UISETP.GE.AND UP0, UPT, UR9, 0x1, UPT ;  /* 0x000000010900788c */ /* 0x000fcc000bf06270 */
[----:B------:R-:W-:-:S13]  /*0100*/  PLOP3.LUT P0, PT, PT, PT, UP0, 0x80, 0x8 ;  /* 0x000000000008781c */ /* 0x000fda0003f0f008 */
[----:B------:R-:W-:Y:S05]  /*0110*/  @!P0 EXIT ;  /* 0x000000000000894d */ /* 0x000fea0003800000 */
[----:B------:R-:W0:Y:S01]  /*0120*/  LDC.64 R10, c[0x0][0x388] ;  /* 0x0000e200ff0a7b82 */ /* 0x000e220000000a00 */
[----:B------:R-:W1:Y:S01]  /*0130*/  S2R R30, SR_TID.X ;  /* 0x00000000001e7919 */ /* 0x000e620000002100 */
[----:B------:R-:W0:Y:S01]  /*0140*/  LDCU.64 UR4, c[0x0][0x390] ;  /* 0x00007200ff0477ac */ /* 0x000e220008000a00 */
[----:B------:R-:W-:Y:S01]  /*0150*/  IMAD.MOV.U32 R29, RZ, RZ, RZ ;  /* 0x000000ffff1d7224 */ /* 0x000fe200078e00ff */
[----:B------:R-:W-:Y:S02]  /*0160*/  UISETP.GE.U32.AND UP0, UPT, UR9, 0x4, UPT ;  /* 0x000000040900788c */ /* 0x000fe4000bf06070 */
[----:B------:R-:W-:Y:S01]  /*0170*/  ULOP3.LUT UR8, UR9, 0x3, URZ, 0xc0, !UPT ;  /* 0x0000000309087892 */ /* 0x000fe2000f8ec0ff */
[----:B0-----:R-:W-:-:S06]  /*0180*/  DADD R10, -R10, UR4 ;  /* 0x000000040a0a7e29 */ /* 0x001fcc0008000100 */
[----:B-1----:R-:W-:Y:S05]  /*0190*/  BRA.U !UP0, `(.L_x_44) ;  /* 0x0000000908e47547 */ /* 0x002fea000b800000 */
[----:B------:R-:W0:Y:S01]  /*01a0*/  LDCU.64 UR4, c[0x0][0x3a0] ;  /* 0x00007400ff0477ac */ /* 0x000e220008000a00 */
[----:B------:R-:W-:Y:S02]  /*01b0*/  IMAD.U32 R3, RZ, RZ, UR13 ;  /* 0x0000000dff037e24 */ /* 0x000fe4000f8e00ff */
[--C-:B------:R-:W-:Y:S01]  /*01c0*/  IMAD.MOV.U32 R9, RZ, RZ, R30.reuse ;  /* 0x000000ffff097224 */ /* 0x100fe200078e001e */
[----:B------:R-:W-:Y:S02]  /*01d0*/  ULOP3.LUT UR7, UR9, 0x7ffffffc, URZ, 0xc0, !UPT ;  /* 0x7ffffffc09077892 */ /* 0x000fe4000f8ec0ff */
[----:B------:R-:W-:Y:S01]  /*01e0*/  IADD3 R28, PT, PT, R3, UR6, R30 ;  /* 0x00000006031c7c10 */ /* 0x000fe2000fffe01e */
[----:B------:R-:W1:Y:S03]  /*01f0*/  LDCU.64 UR14, c[0x0][0x388] ;  /* 0x00007100ff0e77ac */ /* 0x000e660008000a00 */
[----:B------:R-:W-:Y:S01]  /*0200*/  MOV R29, UR7 ;  /* 0x00000007001d7c02 */ /* 0x000fe20008000f00 */
[----:B------:R-:W-:Y:S01]  /*0210*/  IMAD R28, R28, 0x2710, RZ ;  /* 0x000027101c1c7824 */ /* 0x000fe200078e02ff */
[----:B------:R-:W-:-:S03]  /*0220*/  UIADD3 UR9, UPT, UPT, -UR7, URZ, URZ ;  /* 0x000000ff07097290 */ /* 0x000fc6000fffe1ff */
[C---:B------:R-:W-:Y:S02]  /*0230*/  VIADD R8, R28.reuse, 0x138800 ;  /* 0x001388001c087836 */ /* 0x040fe40000000000 */
[C---:B------:R-:W-:Y:S01]  /*0240*/  VIADD R7, R28.reuse, 0x271000 ;  /* 0x002710001c077836 */ /* 0x040fe20000000000 */
[----:B0-----:R-:W-:Y:S01]  /*0250*/  UIMAD.WIDE UR4, UR6, 0x8, UR4 ;  /* 0x00000008060478a5 */ /* 0x001fe2000f8e0204 */
[----:B------:R-:W-:-:S03]  /*0260*/  VIADD R6, R28, 0x3a9800 ;  /* 0x003a98001c067836 */ /* 0x000fc60000000000 */
[----:B------:R-:W-:-:S04]  /*0270*/  UIADD3 UR13, UP0, UPT, UR4, 0x800, URZ ;  /* 0x00000800040d7890 */ /* 0x000fc8000ff1e0ff */
[----:B-1----:R-:W-:-:S12]  /*0280*/  UIADD3.X UR4, UPT, UPT, URZ, UR5, URZ, UP0, !UPT ;  /* 0x00000005ff047290 */ /* 0x002fd800087fe4ff */
.L_x_53:
        /* <DEDUP_REMOVED lines=8> */
[----:B------:R-:W-:Y:S01]  /*0310*/  VIMNMX.U32 R0, PT, PT, R3, 0x1, !PT ;  /* 0x0000000103007848 */ /* 0x000fe20007fe0000 */
[----:B------:R-:W-:-:S04]  /*0320*/  IMAD.MOV.U32 R3, RZ, RZ, 0x41dfffff ;  /* 0x41dfffffff037424 */ /* 0x000fc800078e00ff */
[----:B------:R-:W-:-:S05]  /*0330*/  IMAD.HI.U32 R2, R0, 0x5e4789c9, RZ ;  /* 0x5e4789c900027827 */ /* 0x000fca00078e00ff */
[----:B------:R-:W-:Y:S02]  /*0340*/  SHF.R.U32.HI R13, RZ, 0xe, R2 ;  /* 0x0000000eff0d7819 */ /* 0x000fe40000011602 */
[----:B------:R-:W-:-:S03]  /*0350*/  MOV R2, 0xff800000 ;  /* 0xff80000000027802 */ /* 0x000fc60000000f00 */
        /* <DEDUP_REMOVED lines=39> */
[----:B------:R-:W-:Y:S05]  /*05d0*/  CALL.REL.NOINC `($__internal_1_$__cuda_sm20_div_rn_f64_full) ;  /* 0x0000001c00107944 */ /* 0x000fea0003c00000 */
[----:B------:R-:W-:Y:S01]  /*05e0*/  MOV R14, R2 ;  /* 0x00000002000e7202 */ /* 0x000fe20000000f00 */
[----:B------:R-:W-:-:S07]  /*05f0*/  IMAD.MOV.U32 R15, RZ, RZ, R25 ;  /* 0x000000ffff0f7224 */ /* 0x000fce00078e0019 */
.L_x_46:
[----:B------:R-:W-:Y:S05]  /*0600*/  BSYNC.RECONVERGENT B1 ;  /* 0x0000000000017941 */ /* 0x000fea0003800200 */
.L_x_45:
        /* <DEDUP_REMOVED lines=31> */
[----:B------:R-:W-:Y:S05]  /*0800*/  CALL.REL.NOINC `($__internal_1_$__cuda_sm20_div_rn_f64_full) ;  /* 0x0000001800847944 */ /* 0x000fea0003c00000 */
[----:B------:R-:W-:Y:S02]  /*0810*/  IMAD.MOV.U32 R14, RZ, RZ, R2 ;  /* 0x000000ffff0e7224 */ /* 0x000fe400078e0002 */
[----:B------:R-:W-:-:S07]  /*0820*/  IMAD.MOV.U32 R15, RZ, RZ, R25 ;  /* 0x000000ffff0f7224 */ /* 0x000fce00078e0019 */
.L_x_48:
[----:B------:R-:W-:Y:S05]  /*0830*/  BSYNC.RECONVERGENT B1 ;  /* 0x0000000000017941 */ /* 0x000fea0003800200 */
.L_x_47:
        /* <DEDUP_REMOVED lines=31> */
[----:B------:R-:W-:Y:S05]  /*0a30*/  CALL.REL.NOINC `($__internal_1_$__cuda_sm20_div_rn_f64_full) ;  /* 0x0000001400f87944 */ /* 0x000fea0003c00000 */
[----:B------:R-:W-:Y:S01]  /*0a40*/  MOV R4, R2 ;  /* 0x0000000200047202 */ /* 0x000fe20000000f00 */
[----:B------:R-:W-:-:S07]  /*0a50*/  IMAD.MOV.U32 R5, RZ, RZ, R25 ;  /* 0x000000ffff057224 */ /* 0x000fce00078e0019 */
.L_x_50:
[----:B------:R-:W-:Y:S05]  /*0a60*/  BSYNC.RECONVERGENT B1 ;  /* 0x0000000000017941 */ /* 0x000fea0003800200 */
.L_x_49:
        /* <DEDUP_REMOVED lines=32> */
[----:B------:R-:W-:-:S07]  /*0c70*/  IMAD.MOV.U32 R3, RZ, RZ, R25 ;  /* 0x000000ffff037224 */ /* 0x000fce00078e0019 */
.L_x_52:
[----:B------:R-:W-:Y:S05]  /*0c80*/  BSYNC.RECONVERGENT B1 ;  /* 0x0000000000017941 */ /* 0x000fea0003800200 */
.L_x_51:
        /* <DEDUP_REMOVED lines=10> */
.L_x_44:
[----:B------:R-:W-:-:S13]  /*0d30*/  ISETP.NE.AND P0, PT, RZ, UR8, PT ;  /* 0x00000008ff007c0c */ /* 0x000fda000bf05270 */
[----:B------:R-:W-:Y:S05]  /*0d40*/  @!P0 EXIT ;  /* 0x000000000000894d */ /* 0x000fea0003800000 */
[----:B------:R-:W0:Y:S01]  /*0d50*/  LDCU UR7, c[0x0][0x3a8] ;  /* 0x00007500ff0777ac */ /* 0x000e220008000800 */
[----:B------:R-:W1:Y:S01]  /*0d60*/  LDCU.64 UR4, c[0x0][0x3a0] ;  /* 0x00007400ff0477ac */ /* 0x000e620008000a00 */
[----:B------:R-:W2:Y:S01]  /*0d70*/  LDCU.64 UR14, c[0x0][0x388] ;  /* 0x00007100ff0e77ac */ /* 0x000ea20008000a00 */
[----:B0-----:R-:W-:Y:S01]  /*0d80*/  MOV R3, UR7 ;  /* 0x0000000700037c02 */ /* 0x001fe20008000f00 */
[----:B------:R-:W-:-:S03]  /*0d90*/  UIADD3 UR7, UPT, UPT, -UR8, URZ, URZ ;  /* 0x000000ff08077290 */ /* 0x000fc6000fffe1ff */
[----:B------:R-:W-:Y:S01]  /*0da0*/  IADD3 R0, PT, PT, R3, UR6, R30 ;  /* 0x0000000603007c10 */ /* 0x000fe2000fffe01e */
[----:B-1----:R-:W-:-:S04]  /*0db0*/  UIMAD.WIDE UR4, UR6, 0x8, UR4 ;  /* 0x00000008060478a5 */ /* 0x002fc8000f8e0204 */
[C---:B------:R-:W-:Y:S02]  /*0dc0*/  IMAD R3, R29.reuse, 0x80, R0 ;  /* 0x000000801d037824 */ /* 0x040fe400078e0200 */
[----:B------:R-:W-:Y:S02]  /*0dd0*/  IMAD R29, R29, 0x80, R30 ;  /* 0x000000801d1d7824 */ /* 0x000fe400078e021e */
[----:B--2---:R-:W-:-:S07]  /*0de0*/  IMAD R3, R3, 0x2710, RZ ;  /* 0x0000271003037824 */ /* 0x004fce00078e02ff */
.L_x_56:
[C---:B------:R-:W-:Y:S01]  /*0df0*/  IMAD.HI.U32 R0, R3.reuse, 0x3, RZ ;  /* 0x0000000303007827 */ /* 0x040fe200078e00ff */
[----:B0-----:R-:W0:Y:S01]  /*0e00*/  MUFU.RCP64H R7, 2.14748262400000000000e+09 ;  /* 0x41dfffff00077908 */ /* 0x001e220000001800 */
[----:B------:R-:W-:Y:S01]  /*0e10*/  MOV R4, 0xff800000 ;  /* 0xff80000000047802 */ /* 0x000fe20000000f00 */
[----:B------:R-:W-:Y:S01]  /*0e20*/  UIADD3 UR7, UPT, UPT, UR7, 0x1, URZ ;  /* 0x0000000107077890 */ /* 0x000fe2000fffe0ff */
[----:B------:R-:W-:Y:S01]  /*0e30*/  IMAD.IADD R5, R3, 0x1, -R0 ;  /* 0x0000000103057824 */ /* 0x000fe200078e0a00 */
[----:B------:R-:W-:Y:S01]  /*0e40*/  BSSY.RECONVERGENT B1, `(.L_x_54) ;  /* 0x0000024000017945 */ /* 0x000fe20003800200 */
[----:B------:R-:W-:Y:S01]  /*0e50*/  IMAD.MOV.U32 R6, RZ, RZ, 0x1 ;  /* 0x00000001ff067424 */ /* 0x000fe200078e00ff */
[----:B------:R-:W-:Y:S02]  /*0e60*/  UISETP.NE.AND UP0, UPT, UR7, URZ, UPT ;  /* 0x000000ff0700728c */ /* 0x000fe4000bf05270 */
        /* <DEDUP_REMOVED lines=24> */
[----:B------:R-:W-:-:S05]  /*0ff0*/  MOV R4, 0x8 ;  /* 0x0000000800047802 */ /* 0x000fca0000000f00 */
[----:B------:R-:W-:-:S04]  /*1000*/  IMAD.WIDE R4, R29, R4, UR4 ;  /* 0x000000041d047e25 */ /* 0x000fc8000f8e0204 */
[----:B------:R-:W-:-:S05]  /*1010*/  FFMA R0, RZ, 27.999998092651367188, R7 ;  /* 0x41dfffffff007823 */ /* 0x000fca0000000007 */
[----:B------:R-:W-:-:S13]  /*1020*/  FSETP.GT.AND P0, PT, |R0|, 1.469367938527859385e-39, PT ;  /* 0x001000000000780b */ /* 0x000fda0003f04200 */
[----:B------:R-:W-:Y:S05]  /*1030*/  @P0 BRA P1, `(.L_x_55) ;  /* 0x0000000000100947 */ /* 0x000fea0000800000 */
[----:B------:R-:W-:-:S07]  /*1040*/  MOV R32, 0x1060 ;  /* 0x0000106000207802 */ /* 0x000fce0000000f00 */
[----:B------:R-:W-:Y:S05]  /*1050*/  CALL.REL.NOINC `($__internal_1_$__cuda_sm20_div_rn_f64_full) ;  /* 0x0000001000707944 */ /* 0x000fea0003c00000 */
[----:B------:R-:W-:Y:S02]  /*1060*/  IMAD.MOV.U32 R6, RZ, RZ, R2 ;  /* 0x000000ffff067224 */ /* 0x000fe400078e0002 */
[----:B------:R-:W-:-:S07]  /*1070*/  IMAD.MOV.U32 R7, RZ, RZ, R25 ;  /* 0x000000ffff077224 */ /* 0x000fce00078e0019 */
.L_x_55:
[----:B------:R-:W-:Y:S05]  /*1080*/  BSYNC.RECONVERGENT B1 ;  /* 0x0000000000017941 */ /* 0x000fea0003800200 */
.L_x_54:
[----:B------:R-:W-:Y:S01]  /*1090*/  DFMA R6, R10, R6, UR14 ;  /* 0x0000000e0a067e2b */ /* 0x000fe20008000006 */
[----:B------:R-:W-:Y:S01]  /*10a0*/  VIADD R29, R29, 0x80 ;  /* 0x000000801d1d7836 */ /* 0x000fe20000000000 */
[----:B------:R-:W-:-:S05]  /*10b0*/  IADD3 R3, PT, PT, R3, 0x138800, RZ ;  /* 0x0013880003037810 */ /* 0x000fca0007ffe0ff */
[----:B------:R0:W-:Y:S01]  /*10c0*/  STG.E.64 desc[UR10][R4.64], R6 ;  /* 0x0000000604007986 */ /* 0x0001e2000c101b0a */
[----:B------:R-:W-:Y:S05]  /*10d0*/  BRA.U UP0, `(.L_x_56) ;  /* 0xfffffffd00447547 */ /* 0x000fea000b83ffff */
[----:B------:R-:W-:Y:S05]  /*10e0*/  EXIT ;  /* 0x000000000000794d */ /* 0x000fea0003800000 */
.L_x_43:
        /* <DEDUP_REMOVED lines=12> */
[----:B------:R-:W-:Y:S01]  /*11b0*/  IMAD.MOV.U32 R5, RZ, RZ, RZ ;  /* 0x000000ffff057224 */ /* 0x000fe200078e00ff */
[----:B------:R-:W-:Y:S01]  /*11c0*/  ULOP3.LUT UR9, UR9, 0x7ffffffc, URZ, 0xc0, !UPT ;  /* 0x7ffffffc09097892 */ /* 0x000fe2000f8ec0ff */
[----:B------:R-:W1:Y:S05]  /*11d0*/  LDCU.64 UR14, c[0x0][0x388] ;  /* 0x00007100ff0e77ac */ /* 0x000e6a0008000a00 */
[----:B------:R-:W-:Y:S01]  /*11e0*/  IMAD.U32 R4, RZ, RZ, UR9 ;  /* 0x00000009ff047e24 */ /* 0x000fe2000f8e00ff */
[----:B0-----:R-:W-:-:S12]  /*11f0*/  UIMAD.WIDE UR4, UR6, 0x8, UR4 ;  /* 0x00000008060478a5 */ /* 0x001fd8000f8e0204 */
.L_x_74:
[C---:B---3--:R-:W-:Y:S01]  /*1200*/  LEA R6, R5.reuse, R3, 0x7 ;  /* 0x0000000305067211 */ /* 0x048fe200078e38ff */
[----:B------:R-:W-:Y:S01]  /*1210*/  VIADD R5, R5, 0x4 ;  /* 0x0000000405057836 */ /* 0x000fe20000000000 */
[----:B------:R-:W-:Y:S01]  /*1220*/  BSSY.RECONVERGENT B1, `(.L_x_58) ;  /* 0x0000030000017945 */ /* 0x000fe20003800200 */
[----:B012---:R-:W-:Y:S01]  /*1230*/  IMAD.MOV.U32 R11, RZ, RZ, 0x8 ;  /* 0x00000008ff0b7424 */ /* 0x007fe200078e00ff */
[C---:B------:R-:W-:Y:S02]  /*1240*/  ISETP.GE.AND P0, PT, R6.reuse, UR8, PT ;  /* 0x0000000806007c0c */ /* 0x040fe4000bf06270 */
[----:B------:R-:W-:Y:S01]  /*1250*/  ISETP.NE.AND P1, PT, R5, R4, PT ;  /* 0x000000040500720c */ /* 0x000fe20003f25270 */
[----:B------:R-:W-:-:S10]  /*1260*/  IMAD.WIDE R10, R6, R11, UR4 ;  /* 0x00000004060a7e25 */ /* 0x000fd4000f8e020b */
[----:B------:R-:W-:Y:S05]  /*1270*/  @P0 BRA `(.L_x_59) ;  /* 0x0000000000a80947 */ /* 0x000fea0003800000 */
[----:B------:R-:W-:Y:S01]  /*1280*/  VIADD R0, R6, UR7 ;  /* 0x0000000706007c36 */ /* 0x000fe20008000000 */
[----:B------:R-:W0:Y:S01]  /*1290*/  MUFU.RCP64H R15, 2.14748262400000000000e+09 ;  /* 0x41dfffff000f7908 */ /* 0x000e220000001800 */
[----:B------:R-:W-:Y:S01]  /*12a0*/  IMAD.MOV.U32 R12, RZ, RZ, -0x800000 ;  /* 0xff800000ff0c7424 */ /* 0x000fe200078e00ff */
[----:B------:R-:W-:Y:S01]  /*12b0*/  BSSY.RECONVERGENT B2, `(.L_x_60) ;  /* 0x0000024000027945 */ /* 0x000fe20003800200 */
[----:B------:R-:W-:Y:S02]  /*12c0*/  IMAD R0, R0, 0x2710, RZ ;  /* 0x0000271000007824 */ /* 0x000fe400078e02ff */
[----:B------:R-:W-:Y:S02]  /*12d0*/  IMAD.MOV.U32 R13, RZ, RZ, 0x41dfffff ;  /* 0x41dfffffff0d7424 */ /* 0x000fe400078e00ff */
[----:B------:R-:W-:-:S04]  /*12e0*/  IMAD.HI.U32 R7, R0, 0x3, RZ ;  /* 0x0000000300077827 */ /* 0x000fc800078e00ff */
[----:B------:R-:W-:Y:S01]  /*12f0*/  IMAD.MOV.U32 R14, RZ, RZ, 0x1 ;  /* 0x00000001ff0e7424 */ /* 0x000fe200078e00ff */
[----:B------:R-:W-:-:S04]  /*1300*/  IADD3 R2, PT, PT, R0, -R7, RZ ;  /* 0x8000000700027210 */ /* 0x000fc80007ffe0ff */
[----:B------:R-:W-:Y:S01]  /*1310*/  LEA.HI R2, R2, R7, RZ, 0x1f ;  /* 0x0000000702027211 */ /* 0x000fe200078ff8ff */
[----:B0-----:R-:W-:-:S03]  /*1320*/  DFMA R18, R14, -R12, 1 ;  /* 0x3ff000000e12742b */ /* 0x001fc6000000080c */
        /* <DEDUP_REMOVED lines=25> */
[----:B-1----:R-:W-:Y:S05]  /*14c0*/  CALL.REL.NOINC `($__internal_1_$__cuda_sm20_div_rn_f64_full) ;  /* 0x0000000c00547944 */ /* 0x002fea0003c00000 */
[----:B------:R-:W-:Y:S02]  /*14d0*/  IMAD.MOV.U32 R12, RZ, RZ, R2 ;  /* 0x000000ffff0c7224 */ /* 0x000fe400078e0002 */
[----:B------:R-:W-:-:S07]  /*14e0*/  IMAD.MOV.U32 R13, RZ, RZ, R25 ;  /* 0x000000ffff0d7224 */ /* 0x000fce00078e0019 */
.L_x_61:
[----:B-1----:R-:W-:Y:S05]  /*14f0*/  BSYNC.RECONVERGENT B2 ;  /* 0x0000000000027941 */ /* 0x002fea0003800200 */
.L_x_60:
[----:B------:R-:W-:-:S07]  /*1500*/  DFMA R12, R8, R12, UR14 ;  /* 0x0000000e080c7e2b */ /* 0x000fce000800000c */
[----:B------:R0:W-:Y:S04]  /*1510*/  STG.E.64 desc[UR10][R10.64], R12 ;  /* 0x0000000c0a007986 */ /* 0x0001e8000c101b0a */
.L_x_59:
[----:B-1----:R-:W-:Y:S05]  /*1520*/  BSYNC.RECONVERGENT B1 ;  /* 0x0000000000017941 */ /* 0x002fea0003800200 */
.L_x_58:
[----:B------:R-:W-:Y:S01]  /*1530*/  VIADD R0, R6, 0x80 ;  /* 0x0000008006007836 */ /* 0x000fe20000000000 */
[----:B------:R-:W-:Y:S04]  /*1540*/  BSSY.RECONVERGENT B1, `(.L_x_62) ;  /* 0x000002d000017945 */ /* 0x000fe80003800200 */
[----:B------:R-:W-:-:S13]  /*1550*/  ISETP.GE.AND P0, PT, R0, UR8, PT ;  /* 0x0000000800007c0c */ /* 0x000fda000bf06270 */
[----:B------:R-:W-:Y:S05]  /*1560*/  @P0 BRA `(.L_x_63) ;  /* 0x0000000000a80947 */ /* 0x000fea0003800000 */
[----:B------:R-:W-:Y:S01]  /*1570*/  IADD3 R0, PT, PT, R0, UR7, RZ ;  /* 0x0000000700007c10 */ /* 0x000fe2000fffe0ff */
[----:B------:R-:W1:Y:S01]  /*1580*/  MUFU.RCP64H R15, 2.14748262400000000000e+09 ;  /* 0x41dfffff000f7908 */ /* 0x000e620000001800 */
[----:B0-----:R-:W-:Y:S01]  /*1590*/  IMAD.MOV.U32 R12, RZ, RZ, -0x800000 ;  /* 0xff800000ff0c7424 */ /* 0x001fe200078e00ff */
[----:B------:R-:W-:Y:S01]  /*15a0*/  MOV R14, 0x1 ;  /* 0x00000001000e7802 */ /* 0x000fe20000000f00 */
[----:B------:R-:W-:Y:S01]  /*15b0*/  IMAD.MOV.U32 R13, RZ, RZ, 0x41dfffff ;  /* 0x41dfffffff0d7424 */ /* 0x000fe200078e00ff */
[----:B------:R-:W-:Y:S01]  /*15c0*/  BSSY.RECONVERGENT B2, `(.L_x_64) ;  /* 0x0000022000027945 */ /* 0x000fe20003800200 */
[----:B------:R-:W-:-:S04]  /*15d0*/  IMAD R0, R0, 0x2710, RZ ;  /* 0x0000271000007824 */ /* 0x000fc800078e02ff */
[----:B------:R-:W-:-:S04]  /*15e0*/  IMAD.HI.U32 R7, R0, 0x3, RZ ;  /* 0x0000000300077827 */ /* 0x000fc800078e00ff */
[----:B------:R-:W-:Y:S01]  /*15f0*/  IMAD.IADD R2, R0, 0x1, -R7 ;  /* 0x0000000100027824 */ /* 0x000fe200078e0a07 */
[----:B-1----:R-:W-:-:S04]  /*1600*/  DFMA R18, R14, -R12, 1 ;  /* 0x3ff000000e12742b */ /* 0x002fc8000000080c */
        /* <DEDUP_REMOVED lines=26> */
[----:B------:R-:W-:Y:S05]  /*17b0*/  CALL.REL.NOINC `($__internal_1_$__cuda_sm20_div_rn_f64_full) ;  /* 0x0000000800987944 */ /* 0x000fea0003c00000 */
[----:B------:R-:W-:Y:S02]  /*17c0*/  IMAD.MOV.U32 R12, RZ, RZ, R2 ;  /* 0x000000ffff0c7224 */ /* 0x000fe400078e0002 */
[----:B------:R-:W-:-:S07]  /*17d0*/  IMAD.MOV.U32 R13, RZ, RZ, R25 ;  /* 0x000000ffff0d7224 */ /* 0x000fce00078e0019 */
.L_x_65:
[----:B------:R-:W-:Y:S05]  /*17e0*/  BSYNC.RECONVERGENT B2 ;  /* 0x0000000000027941 */ /* 0x000fea0003800200 */
.L_x_64:
[----:B------:R-:W-:-:S07]  /*17f0*/  DFMA R12, R8, R12, UR14 ;  /* 0x0000000e080c7e2b */ /* 0x000fce000800000c */
[----:B------:R1:W-:Y:S04]  /*1800*/  STG.E.64 desc[UR10][R10.64+0x400], R12 ;  /* 0x0004000c0a007986 */ /* 0x0003e8000c101b0a */
.L_x_63:
[----:B------:R-:W-:Y:S05]  /*1810*/  BSYNC.RECONVERGENT B1 ;  /* 0x0000000000017941 */ /* 0x000fea0003800200 */
.L_x_62:
[----:B------:R-:W-:Y:S01]  /*1820*/  IADD3 R0, PT, PT, R6, 0x100, RZ ;  /* 0x0000010006007810 */ /* 0x000fe20007ffe0ff */
[----:B------:R-:W-:Y:S03]  /*1830*/  BSSY.RECONVERGENT B1, `(.L_x_66) ;  /* 0x000002d000017945 */ /* 0x000fe60003800200 */
[----:B------:R-:W-:-:S13]  /*1840*/  ISETP.GE.AND P0, PT, R0, UR8, PT ;  /* 0x0000000800007c0c */ /* 0x000fda000bf06270 */
[----:B------:R-:W-:Y:S05]  /*1850*/  @P0 BRA `(.L_x_67) ;  /* 0x0000000000a80947 */ /* 0x000fea0003800000 */
[----:B------:R-:W-:Y:S01]  /*1860*/  VIADD R0, R0, UR7 ;  /* 0x0000000700007c36 */ /* 0x000fe20008000000 */
[----:B------:R-:W2:Y:S01]  /*1870*/  MUFU.RCP64H R15, 2.14748262400000000000e+09 ;  /* 0x41dfffff000f7908 */ /* 0x000ea20000001800 */
[----:B01----:R-:W-:Y:S01]  /*1880*/  IMAD.MOV.U32 R12, RZ, RZ, -0x800000 ;  /* 0xff800000ff0c7424 */ /* 0x003fe200078e00ff */
[----:B------:R-:W-:Y:S01]  /*1890*/  MOV R13, 0x41dfffff ;  /* 0x41dfffff000d7802 */ /* 0x000fe20000000f00 */
[----:B------:R-:W-:Y:S01]  /*18a0*/  IMAD R0, R0, 0x2710, RZ ;  /* 0x0000271000007824 */ /* 0x000fe200078e02ff */
[----:B------:R-:W-:Y:S01]  /*18b0*/  BSSY.RECONVERGENT B2, `(.L_x_68) ;  /* 0x0000022000027945 */ /* 0x000fe20003800200 */
[----:B------:R-:W-:Y:S02]  /*18c0*/  IMAD.MOV.U32 R14, RZ, RZ, 0x1 ;  /* 0x00000001ff0e7424 */ /* 0x000fe400078e00ff */
[----:B------:R-:W-:-:S04]  /*18d0*/  IMAD.HI.U32 R7, R0, 0x3, RZ ;  /* 0x0000000300077827 */ /* 0x000fc800078e00ff */
[----:B------:R-:W-:-:S05]  /*18e0*/  IMAD.IADD R2, R0, 0x1, -R7 ;  /* 0x0000000100027824 */ /* 0x000fca00078e0a07 */
[----:B------:R-:W-:Y:S01]  /*18f0*/  LEA.HI R2, R2, R7, RZ, 0x1f ;  /* 0x0000000702027211 */ /* 0x000fe200078ff8ff */
[----:B--2---:R-:W-:-:S03]  /*1900*/  DFMA R18, R14, -R12, 1 ;  /* 0x3ff000000e12742b */ /* 0x004fc6000000080c */
        /* <DEDUP_REMOVED lines=26> */
[----:B------:R-:W-:Y:S01]  /*1ab0*/  IMAD.MOV.U32 R12, RZ, RZ, R2 ;  /* 0x000000ffff0c7224 */ /* 0x000fe200078e0002 */
[----:B------:R-:W-:-:S07]  /*1ac0*/  MOV R13, R25 ;  /* 0x00000019000d7202 */ /* 0x000fce0000000f00 */
.L_x_69:
[----:B------:R-:W-:Y:S05]  /*1ad0*/  BSYNC.RECONVERGENT B2 ;  /* 0x0000000000027941 */ /* 0x000fea0003800200 */
.L_x_68:
[----:B------:R-:W-:-:S07]  /*1ae0*/  DFMA R12, R8, R12, UR14 ;  /* 0x0000000e080c7e2b */ /* 0x000fce000800000c */
[----:B------:R2:W-:Y:S04]  /*1af0*/  STG.E.64 desc[UR10][R10.64+0x800], R12 ;  /* 0x0008000c0a007986 */ /* 0x0005e8000c101b0a */
.L_x_67:
[----:B------:R-:W-:Y:S05]  /*1b00*/  BSYNC.RECONVERGENT B1 ;  /* 0x0000000000017941 */ /* 0x000fea0003800200 */
.L_x_66:
[----:B------:R-:W-:Y:S01]  /*1b10*/  VIADD R0, R6, 0x180 ;  /* 0x0000018006007836 */ /* 0x000fe20000000000 */
[----:B------:R-:W-:Y:S04]  /*1b20*/  BSSY.RECONVERGENT B1, `(.L_x_70) ;  /* 0x000002d000017945 */ /* 0x000fe80003800200 */
[----:B------:R-:W-:-:S13]  /*1b30*/  ISETP.GE.AND P0, PT, R0, UR8, PT ;  /* 0x0000000800007c0c */ /* 0x000fda000bf06270 */
[----:B------:R-:W-:Y:S05]  /*1b40*/  @P0 BRA `(.L_x_71) ;  /* 0x0000000000a80947 */ /* 0x000fea0003800000 */
[----:B------:R-:W-:Y:S01]  /*1b50*/  VIADD R0, R0, UR7 ;  /* 0x0000000700007c36 */ /* 0x000fe20008000000 */
[----:B012---:R-:W0:Y:S01]  /*1b60*/  MUFU.RCP64H R13, 2.14748262400000000000e+09 ;  /* 0x41dfffff000d7908 */ /* 0x007e220000001800 */
[----:B------:R-:W-:Y:S01]  /*1b70*/  MOV R6, 0xff800000 ;  /* 0xff80000000067802 */ /* 0x000fe20000000f00 */
[----:B------:R-:W-:Y:S01]  /*1b80*/  IMAD.MOV.U32 R12, RZ, RZ, 0x1 ;  /* 0x00000001ff0c7424 */ /* 0x000fe200078e00ff */
[----:B------:R-:W-:Y:S01]  /*1b90*/  BSSY.RECONVERGENT B2, `(.L_x_72) ;  /* 0x0000023000027945 */ /* 0x000fe20003800200 */
[----:B------:R-:W-:-:S04]  /*1ba0*/  IMAD R0, R0, 0x2710, RZ ;  /* 0x0000271000007824 */ /* 0x000fc800078e02ff */
[----:B------:R-:W-:-:S04]  /*1bb0*/  IMAD.HI.U32 R7, R0, 0x3, RZ ;  /* 0x0000000300077827 */ /* 0x000fc800078e00ff */
[----:B------:R-:W-:-:S05]  /*1bc0*/  IMAD.IADD R2, R0, 0x1, -R7 ;  /* 0x0000000100027824 */ /* 0x000fca00078e0a07 */
[----:B------:R-:W-:-:S04]  /*1bd0*/  LEA.HI R2, R2, R7, RZ, 0x1f ;  /* 0x0000000702027211 */ /* 0x000fc800078ff8ff */
[----:B------:R-:W-:-:S05]  /*1be0*/  SHF.R.U32.HI R7, RZ, 0x1e, R2 ;  /* 0x0000001eff077819 */ /* 0x000fca0000011602 */
[----:B------:R-:W-:-:S05]  /*1bf0*/  IMAD R7, R7, -0x7fffffff, R0 ;  /* 0x8000000107077824 */ /* 0x000fca00078e0200 */
[----:B------:R-:W-:Y:S01]  /*1c00*/  VIMNMX.U32 R0, PT, PT, R7, 0x1, !PT ;  /* 0x0000000107007848 */ /* 0x000fe20007fe0000 */
[----:B------:R-:W-:-:S04]  /*1c10*/  IMAD.MOV.U32 R7, RZ, RZ, 0x41dfffff ;  /* 0x41dfffffff077424 */ /* 0x000fc800078e00ff */
        /* <DEDUP_REMOVED lines=24> */
[----:B------:R-:W-:Y:S01]  /*1da0*/  MOV R6, R2 ;  /* 0x0000000200067202 */ /* 0x000fe20000000f00 */
[----:B------:R-:W-:-:S07]  /*1db0*/  IMAD.MOV.U32 R7, RZ, RZ, R25 ;  /* 0x000000ffff077224 */ /* 0x000fce00078e0019 */
.L_x_73:
[----:B------:R-:W-:Y:S05]  /*1dc0*/  BSYNC.RECONVERGENT B2 ;  /* 0x0000000000027941 */ /* 0x000fea0003800200 */
.L_x_72:
[----:B------:R-:W-:-:S07]  /*1dd0*/  DFMA R6, R8, R6, UR14 ;  /* 0x0000000e08067e2b */ /* 0x000fce0008000006 */
[----:B------:R3:W-:Y:S04]  /*1de0*/  STG.E.64 desc[UR10][R10.64+0xc00], R6 ;  /* 0x000c00060a007986 */ /* 0x0007e8000c101b0a */
.L_x_71:
[----:B------:R-:W-:Y:S05]  /*1df0*/  BSYNC.RECONVERGENT B1 ;  /* 0x0000000000017941 */ /* 0x000fea0003800200 */
.L_x_70:
[----:B------:R-:W-:Y:S05]  /*1e00*/  @P1 BRA `(.L_x_74) ;  /* 0xfffffff000fc1947 */ /* 0x000fea000383ffff */
.L_x_57:
[----:B------:R-:W-:-:S13]  /*1e10*/  ISETP.NE.AND P0, PT, RZ, UR13, PT ;  /* 0x0000000dff007c0c */ /* 0x000fda000bf05270 */
[----:B------:R-:W-:Y:S05]  /*1e20*/  @!P0 EXIT ;  /* 0x000000000000894d */ /* 0x000fea0003800000 */
[----:B------:R-:W4:Y:S01]  /*1e30*/  LDCU UR7, c[0x0][0x3a8] ;  /* 0x00007500ff0777ac */ /* 0x000f220008000800 */
[----:B------:R-:W5:Y:S01]  /*1e40*/  LDCU.64 UR4, c[0x0][0x3a0] ;  /* 0x00007400ff0477ac */ /* 0x000f620008000a00 */
[----:B------:R-:W0:Y:S01]  /*1e50*/  LDCU.64 UR14, c[0x0][0x388] ;  /* 0x00007100ff0e77ac */ /* 0x000e220008000a00 */
[----:B----4-:R-:W-:Y:S01]  /*1e60*/  IMAD.U32 R0, RZ, RZ, UR7 ;  /* 0x00000007ff007e24 */ /* 0x010fe2000f8e00ff */
[----:B------:R-:W-:Y:S02]  /*1e70*/  UIADD3 UR7, UPT, UPT, -UR13, URZ, URZ ;  /* 0x000000ff0d077290 */ /* 0x000fe4000fffe1ff */
[----:B-----5:R-:W-:Y:S02]  /*1e80*/  UIMAD.WIDE UR4, UR6, 0x8, UR4 ;  /* 0x00000008060478a5 */ /* 0x020fe4000f8e0204 */
[----:B------:R-:W-:Y:S02]  /*1e90*/  IADD3 R5, PT, PT, R0, UR6, R3 ;  /* 0x0000000600057c10 */ /* 0x000fe4000fffe003 */
[----:B------:R-:W-:-:S03]  /*1ea0*/  LEA R3, R4, R3, 0x7 ;  /* 0x0000000304037211 */ /* 0x000fc600078e38ff */
[----:B------:R-:W-:-:S04]  /*1eb0*/  IMAD R0, R4, 0x80, R5 ;  /* 0x0000008004007824 */ /* 0x000fc800078e0205 */
[----:B0-----:R-:W-:-:S07]  /*1ec0*/  IMAD R4, R0, 0x2710, RZ ;  /* 0x0000271000047824 */ /* 0x001fce00078e02ff */
.L_x_79:
[----:B------:R-:W-:Y:S01]  /*1ed0*/  ISETP.GE.AND P0, PT, R3, UR8, PT ;  /* 0x0000000803007c0c */ /* 0x000fe2000bf06270 */
[----:B------:R-:W-:-:S12]  /*1ee0*/  BSSY.RECONVERGENT B1, `(.L_x_75) ;  /* 0x000002c000017945 */ /* 0x000fd80003800200 */
[----:B0-----:R-:W-:Y:S05]  /*1ef0*/  @P0 BRA `(.L_x_76) ;  /* 0x0000000000a80947 */ /* 0x001fea0003800000 */
[C---:B------:R-:W-:Y:S01]  /*1f00*/  IMAD.HI.U32 R5, R4.reuse, 0x3, RZ ;  /* 0x0000000304057827 */ /* 0x040fe200078e00ff */
[----:B-123--:R-:W0:Y:S01]  /*1f10*/  MUFU.RCP64H R11, 2.14748262400000000000e+09 ;  /* 0x41dfffff000b7908 */ /* 0x00ee220000001800 */
[----:B------:R-:W-:Y:S01]  /*1f20*/  MOV R10, 0x1 ;  /* 0x00000001000a7802 */ /* 0x000fe20000000f00 */
[----:B------:R-:W-:Y:S01]  /*1f30*/  BSSY.RECONVERGENT B2, `(.L_x_77) ;  /* 0x0000022000027945 */ /* 0x000fe20003800200 */
[----:B------:R-:W-:Y:S02]  /*1f40*/  IMAD.IADD R0, R4, 0x1, -R5 ;  /* 0x0000000104007824 */ /* 0x000fe400078e0a05 */
[----:B------:R-:W-:Y:S02]  /*1f50*/  IMAD.MOV.U32 R6, RZ, RZ, -0x800000 ;  /* 0xff800000ff067424 */ /* 0x000fe400078e00ff */
        /* <DEDUP_REMOVED lines=31> */
.L_x_78:
[----:B------:R-:W-:Y:S05]  /*2150*/  BSYNC.RECONVERGENT B2 ;  /* 0x0000000000027941 */ /* 0x000fea0003800200 */
.L_x_77:
[----:B------:R-:W-:Y:S01]  /*2160*/  MOV R10, 0x8 ;  /* 0x00000008000a7802 */ /* 0x000fe20000000f00 */
[----:B------:R-:W-:-:S04]  /*2170*/  DFMA R6, R8, R6, UR14 ;  /* 0x0000000e08067e2b */ /* 0x000fc80008000006 */
[----:B------:R-:W-:-:S05]  /*2180*/  IMAD.WIDE R10, R3, R10, UR4 ;  /* 0x00000004030a7e25 */ /* 0x000fca000f8e020a */
[----:B------:R0:W-:Y:S02]  /*2190*/  STG.E.64 desc[UR10][R10.64], R6 ;  /* 0x000000060a007986 */ /* 0x0001e4000c101b0a */
.L_x_76:
[----:B------:R-:W-:Y:S05]  /*21a0*/  BSYNC.RECONVERGENT B1 ;  /* 0x0000000000017941 */ /* 0x000fea0003800200 */
.L_x_75:
[----:B------:R-:W-:-:S06]  /*21b0*/  UIADD3 UR6, UPT, UPT, UR7, 0x1, URZ ;  /* 0x0000000107067890 */ /* 0x000fcc000fffe0ff */
[----:B------:R-:W-:-:S13]  /*21c0*/  ISETP.NE.AND P0, PT, RZ, UR6, PT ;  /* 0x00000006ff007c0c */ /* 0x000fda000bf05270 */
[----:B------:R-:W-:Y:S05]  /*21d0*/  @!P0 EXIT ;  /* 0x000000000000894d */ /* 0x000fea0003800000 */
[----:B------:R-:W-:Y:S01]  /*21e0*/  VIADD R3, R3, 0x80 ;  /* 0x0000008003037836 */ /* 0x000fe20000000000 */
[----:B------:R-:W-:Y:S01]  /*21f0*/  UMOV UR7, UR6 ;  /* 0x0000000600077c82 */ /* 0x000fe20008000000 */
[----:B------:R-:W-:Y:S01]  /*2200*/  VIADD R4, R4, 0x138800 ;  /* 0x0013880004047836 */ /* 0x000fe20000000000 */
[----:B------:R-:W-:Y:S06]  /*2210*/  BRA `(.L_x_79) ;  /* 0xfffffffc002c7947 */ /* 0x000fec000383ffff */
        .weak           $__internal_1_$__cuda_sm20_div_rn_f64_full
        .type           $__internal_1_$__cuda_sm20_div_rn_f64_full,@function
        .size           $__internal_1_$__cuda_sm20_div_rn_f64_full,(.L_x_90 - $__internal_1_$__cuda_sm20_div_rn_f64_full)
$__internal_1_$__cuda_sm20_div_rn_f64_full:
[C---:B------:R-:W-:Y:S01]  /*2220*/  FSETP.GEU.AND P0, PT, |R17|.reuse, 1.469367938527859385e-39, PT ;  /* 0x001000001100780b */ /* 0x040fe20003f0e200 */
[----:B------:R-:W-:Y:S01]  /*2230*/  IMAD.U32 R14, RZ, RZ, UR12 ;  /* 0x0000000cff0e7e24 */ /* 0x000fe2000f8e00ff */
[----:B------:R-:W-:Y:S01]  /*2240*/  MOV R16, UR12 ;  /* 0x0000000c00107c02 */ /* 0x000fe20008000f00 */
[----:B------:R-:W-:Y:S01]  /*2250*/  IMAD.MOV.U32 R22, RZ, RZ, 0x1 ;  /* 0x00000001ff167424 */ /* 0x000fe200078e00ff */
[----:B------:R-:W-:Y:S01]  /*2260*/  LOP3.LUT R0, R17, 0x800fffff, RZ, 0xc0, !PT ;  /* 0x800fffff11007812 */ /* 0x000fe200078ec0ff */
[----:B------:R-:W-:Y:S01]  /*2270*/  BSSY.RECONVERGENT B0, `(.L_x_80) ;  /* 0x0000053000007945 */ /* 0x000fe20003800200 */
[C---:B------:R-:W-:Y:S02]  /*2280*/  FSETP.GEU.AND P3, PT, |R19|.reuse, 1.469367938527859385e-39, PT ;  /* 0x001000001300780b */ /* 0x040fe40003f6e200 */
[----:B------:R-:W-:Y:S01]  /*2290*/  LOP3.LUT R15, R0, 0x3ff00000, RZ, 0xfc, !PT ;  /* 0x3ff00000000f7812 */ /* 0x000fe200078efcff */
[----:B------:R-:W-:Y:S01]  /*22a0*/  IMAD.MOV.U32 R0, RZ, RZ, 0x1ca00000 ;  /* 0x1ca00000ff007424 */ /* 0x000fe200078e00ff */
[----:B------:R-:W-:-:S02]  /*22b0*/  LOP3.LUT R2, R19, 0x7ff00000, RZ, 0xc0, !PT ;  /* 0x7ff0000013027812 */ /* 0x000fc400078ec0ff */
[----:B------:R-:W-:Y:S01]  /*22c0*/  LOP3.LUT R31, R17, 0x7ff00000, RZ, 0xc0, !PT ;  /* 0x7ff00000111f7812 */ /* 0x000fe200078ec0ff */
[----:B------:R-:W-:-:S03]  /*22d0*/  @!P0 DMUL R14, R16, 8.98846567431157953865e+307 ;  /* 0x7fe00000100e8828 */ /* 0x000fc60000000000 */
[----:B------:R-:W-:-:S03]  /*22e0*/  ISETP.GE.U32.AND P2, PT, R2, R31, PT ;  /* 0x0000001f0200720c */ /* 0x000fc60003f46070 */
[----:B------:R-:W0:Y:S01]  /*22f0*/  MUFU.RCP64H R23, R15 ;  /* 0x0000000f00177308 */ /* 0x000e220000001800 */
[----:B------:R-:W-:Y:S02]  /*2300*/  @!P3 LOP3.LUT R21, R17, 0x7ff00000, RZ, 0xc0, !PT ;  /* 0x7ff000001115b812 */ /* 0x000fe400078ec0ff */
[----:B------:R-:W-:Y:S02]  /*2310*/  @!P3 MOV R26, RZ ;  /* 0x000000ff001ab202 */ /* 0x000fe40000000f00 */
[----:B------:R-:W-:Y:S02]  /*2320*/  @!P3 ISETP.GE.U32.AND P4, PT, R2, R21, PT ;  /* 0x000000150200b20c */ /* 0x000fe40003f86070 */
[----:B------:R-:W-:Y:S02]  /*2330*/  SEL R21, R0, 0x63400000, !P2 ;  /* 0x6340000000157807 */ /* 0x000fe40005000000 */
[----:B------:R-:W-:Y:S02]  /*2340*/  @!P0 LOP3.LUT R31, R15, 0x7ff00000, RZ, 0xc0, !PT ;  /* 0x7ff000000f1f8812 */ /* 0x000fe400078ec0ff */
        /* <DEDUP_REMOVED lines=14> */
[----:B------:R-:W-:Y:S01]  /*2430*/  IMAD.MOV.U32 R22, RZ, RZ, R2 ;  /* 0x000000ffff167224 */ /* 0x000fe200078e0002 */
[----:B------:R-:W-:Y:S01]  /*2440*/  @!P3 LOP3.LUT R22, R21, 0x7ff00000, RZ, 0xc0, !PT ;  /* 0x7ff000001516b812 */ /* 0x000fe200078ec0ff */
[----:B------:R-:W-:-:S04]  /*2450*/  VIADD R24, R31, 0xffffffff ;  /* 0xffffffff1f187836 */ /* 0x000fc80000000000 */
        /* <DEDUP_REMOVED lines=9> */
[----:B------:R-:W-:-:S04]  /*24f0*/  SEL R19, R0, 0x63400000, !P0 ;  /* 0x6340000000137807 */ /* 0x000fc80004000000 */
[----:B------:R-:W-:-:S05]  /*2500*/  IADD3 R18, PT, PT, -R19, R18, RZ ;  /* 0x0000001213127210 */ /* 0x000fca0007ffe1ff */
[----:B------:R-:W-:-:S06]  /*2510*/  VIADD R23, R18, 0x7fe00000 ;  /* 0x7fe0000012177836 */ /* 0x000fcc0000000000 */
        /* <DEDUP_REMOVED lines=9> */
[----:B------:R-:W-:Y:S01]  /*25b0*/  IADD3 R15, PT, PT, -R18, RZ, RZ ;  /* 0x000000ff120f7210 */ /* 0x000fe20007ffe1ff */
[----:B------:R-:W-:-:S06]  /*25c0*/  IMAD.MOV.U32 R14, RZ, RZ, RZ ;  /* 0x000000ffff0e7224 */ /* 0x000fcc00078e00ff */
        /* <DEDUP_REMOVED lines=8> */
.L_x_81:
        /* <DEDUP_REMOVED lines=11> */
[----:B------:R-:W-:Y:S02]  /*2700*/  @P0 LOP3.LUT R0, R25, 0x7ff00000, RZ, 0xfc, !PT ;  /* 0x7ff0000019000812 */ /* 0x000fe400078efcff */
[----:B------:R-:W-:Y:S01]  /*2710*/  @!P0 MOV R24, RZ ;  /* 0x000000ff00188202 */ /* 0x000fe20000000f00 */
[----:B------:R-:W-:Y:S02]  /*2720*/  @P0 IMAD.MOV.U32 R24, RZ, RZ, RZ ;  /* 0x000000ffff180224 */ /* 0x000fe400078e00ff */
[----:B------:R-:W-:Y:S01]  /*2730*/  @P0 IMAD.MOV.U32 R25, RZ, RZ, R0 ;  /* 0x000000ffff190224 */ /* 0x000fe200078e0000 */
[----:B------:R-:W-:Y:S06]  /*2740*/  BRA `(.L_x_82) ;  /* 0x0000000000147947 */ /* 0x000fec0003800000 */
.L_x_84:
[----:B------:R-:W-:Y:S01]  /*2750*/  LOP3.LUT R25, R17, 0x80000, RZ, 0xfc, !PT ;  /* 0x0008000011197812 */ /* 0x000fe200078efcff */
[----:B------:R-:W-:Y:S01]  /*2760*/  IMAD.MOV.U32 R24, RZ, RZ, R16 ;  /* 0x000000ffff187224 */ /* 0x000fe200078e0010 */
[----:B------:R-:W-:Y:S06]  /*2770*/  BRA `(.L_x_82) ;  /* 0x0000000000087947 */ /* 0x000fec0003800000 */
.L_x_83:
[----:B------:R-:W-:Y:S02]  /*2780*/  LOP3.LUT R25, R19, 0x80000, RZ, 0xfc, !PT ;  /* 0x0008000013197812 */ /* 0x000fe400078efcff */
[----:B------:R-:W-:-:S07]  /*2790*/  MOV R24, R18 ;  /* 0x0000001200187202 */ /* 0x000fce0000000f00 */
.L_x_82:
[----:B------:R-:W-:Y:S05]  /*27a0*/  BSYNC.RECONVERGENT B0 ;  /* 0x0000000000007941 */ /* 0x000fea0003800200 */
.L_x_80:
[----:B------:R-:W-:Y:S02]  /*27b0*/  IMAD.MOV.U32 R33, RZ, RZ, 0x0 ;  /* 0x00000000ff217424 */ /* 0x000fe400078e00ff */
[----:B------:R-:W-:Y:S02]  /*27c0*/  IMAD.MOV.U32 R2, RZ, RZ, R24 ;  /* 0x000000ffff027224 */ /* 0x000fe400078e0018 */
[----:B------:R-:W-:Y:S05]  /*27d0*/  RET.REL.NODEC R32 `(_ZN3cub18CUB_300001_SM_10006detail9transform16transform_kernelINS2_10policy_hubILb1EN4cuda3std3__45tupleIJN6thrust24THRUST_300001_SM_1000_NS17counting_iteratorIiNSA_11use_defaultESC_SC_EEEEEE10policy1000Ei10raw_accessNSA_6detail15normal_iteratorINSA_10device_ptrIdEEEEJSD_EEEvT0_iT1_T2_DpNS2_10kernel_argIT3_EE) ;  /* 0xffffffd820087950 */ /* 0x000fea0003c3ffff */
.L_x_85:
        /* <DEDUP_REMOVED lines=10> */
.L_x_90:


//--------------------- .text._ZN3cub18CUB_300001_SM_10006detail8for_each13static_kernelINS2_12policy_hub_t12policy_500_tEmN6thrust24THRUST_300001_SM_1000_NS8cuda_cub20__uninitialized_fill7functorINS7_10device_ptrIdEEdEEEEvT0_T1_ --------------------------
	.section	.text._ZN3cub18CUB_300001_SM_10006detail8for_each13static_kernelINS2_12policy_hub_t12policy_500_tEmN6thrust24THRUST_300001_SM_1000_NS8cuda_cub20__uninitialized_fill7functorINS7_10device_ptrIdEEdEEEEvT0_T1_,"ax",@progbits
	.align	128
        .global         _ZN3cub18CUB_300001_SM_10006detail8for_each13static_kernelINS2_12policy_hub_t12policy_500_tEmN6thrust24THRUST_300001_SM_1000_NS8cuda_cub20__uninitialized_fill7functorINS7_10device_ptrIdEEdEEEEvT0_T1_
        .type           _ZN3cub18CUB_300001_SM_10006detail8for_each13static_kernelINS2_12policy_hub_t12policy_500_tEmN6thrust24THRUST_300001_SM_1000_NS8cuda_cub20__uninitialized_fill7functorINS7_10device_ptrIdEEdEEEEvT0_T1_,@function
        .size           _ZN3cub18CUB_300001_SM_10006detail8for_each13static_kernelINS2_12policy_hub_t12policy_500_tEmN6thrust24THRUST_300001_SM_1000_NS8cuda_cub20__uninitialized_fill7functorINS7_10device_ptrIdEEdEEEEvT0_T1_,(.L_x_93 - _ZN3cub18CUB_300001_SM_10006detail8for_each13static_kernelINS2_12policy_hub_t12policy_500_tEmN6thrust24THRUST_300001_SM_1000_NS8cuda_cub20__uninitialized_fill7functorINS7_10device_ptrIdEEdEEEEvT0_T1_)
        .other          _ZN3cub18CUB_300001_SM_10006detail8for_each13static_kernelINS2_12policy_hub_t12policy_500_tEmN6thrust24THRUST_300001_SM_1000_NS8cuda_cub20__uninitialized_fill7functorINS7_10device_ptrIdEEdEEEEvT0_T1_,@"STO_CUDA_ENTRY STV_DEFAULT"
_ZN3cub18CUB_300001_SM_10006detail8for_each13static_kernelINS2_12policy_hub_t12policy_500_tEmN6thrust24THRUST_300001_SM_1000_NS8cuda_cub20__uninitialized_fill7functorINS7_10device_ptrIdEEdEEEEvT0_T1_:
.text._ZN3cub18CUB_300001_SM_10006detail8for_each13static_kernelINS2_12policy_hub_t12policy_500_tEmN6thrust24THRUST_300001_SM_1000_NS8cuda_cub20__uninitialized_fill7functorINS7_10device_ptrIdEEdEEEEvT0_T1_:
[----:B------:R-:W-:Y:S08]  /*0000*/  LDC R1, c[0x0][0x37c] ;  /* 0x0000df00ff017b82 */ /* 0x000ff00000000800 */
[----:B------:R-:W0:Y:S01]  /*0010*/  S2UR UR4, SR_CTAID.X ;  /* 0x00000000000479c3 */ /* 0x000e220000002500 */
[----:B------:R-:W1:Y:S01]  /*0020*/  LDCU.64 UR6, c[0x0][0x380] ;  /* 0x00007000ff0677ac */ /* 0x000e620008000a00 */
[----:B------:R-:W2:Y:S01]  /*0030*/  LDCU.64 UR8, c[0x0][0x358] ;  /* 0x00006b00ff0877ac */ /* 0x000ea20008000a00 */
[----:B0-----:R-:W-:-:S04]  /*0040*/  UIMAD.WIDE.U32 UR4, UR4, 0x200, URZ ;  /* 0x00000200040478a5 */ /* 0x001fc8000f8e00ff */
[----:B-1----:R-:W-:-:S04]  /*0050*/  UIADD3 UR6, UP0, UPT, -UR4, UR6, URZ ;  /* 0x0000000604067290 */ /* 0x002fc8000ff1e1ff */
[----:B------:R-:W-:Y:S02]  /*0060*/  UIADD3.X UR7, UPT, UPT, ~UR5, UR7, URZ, UP0, !UPT ;  /* 0x0000000705077290 */ /* 0x000fe400087fe5ff */
[----:B------:R-:W-:-:S04]  /*0070*/  UISETP.GE.U32.AND UP0, UPT, UR6, 0x200, UPT ;  /* 0x000002000600788c */ /* 0x000fc8000bf06070 */
[----:B------:R-:W-:-:S09]  /*0080*/  UISETP.GE.U32.AND.EX UP0, UPT, UR7, URZ, UPT, UP0 ;  /* 0x000000ff0700728c */ /* 0x000fd2000bf06100 */
[----:B--2---:R-:W-:Y:S05]  /*0090*/  BRA.U !UP0, `(.L_x_86) ;  /* 0x0000000108287547 */ /* 0x004fea000b800000 */
[----:B------:R-:W0:Y:S01]  /*00a0*/  S2R R0, SR_TID.X ;  /* 0x0000000000007919 */ /* 0x000e220000002100 */
[----:B------:R-:W1:Y:S01]  /*00b0*/  LDCU.64 UR6, c[0x0][0x388] ;  /* 0x00007100ff0677ac */ /* 0x000e620008000a00 */
[----:B------:R-:W2:Y:S01]  /*00c0*/  LDC.64 R4, c[0x0][0x390] ;  /* 0x0000e400ff047b82 */ /* 0x000ea20000000a00 */
[----:B0-----:R-:W-:-:S05]  /*00d0*/  IADD3 R0, P0, PT, R0, UR4, RZ ;  /* 0x0000000400007c10 */ /* 0x001fca000ff1e0ff */
[----:B------:R-:W-:Y:S01]  /*00e0*/  IMAD.X R3, RZ, RZ, UR5, P0 ;  /* 0x00000005ff037e24 */ /* 0x000fe200080e06ff */
[----:B-1----:R-:W-:-:S04]  /*00f0*/  LEA R2, P0, R0, UR6, 0x3 ;  /* 0x0000000600027c11 */ /* 0x002fc8000f8018ff */
[----:B------:R-:W-:-:S05]  /*0100*/  LEA.HI.X R3, R0, UR7, R3, 0x3, P0 ;  /* 0x0000000700037c11 */ /* 0x000fca00080f1c03 */
[----:B--2---:R-:W-:Y:S04]  /*0110*/  STG.E.64 desc[UR8][R2.64], R4 ;  /* 0x0000000402007986 */ /* 0x004fe8000c101b08 */
[----:B------:R-:W-:Y:S01]  /*0120*/  STG.E.64 desc[UR8][R2.64+0x800], R4 ;  /* 0x0008000402007986 */ /* 0x000fe2000c101b08 */
[----:B------:R-:W-:Y:S05]  /*0130*/  EXIT ;  /* 0x000000000000794d */ /* 0x000fea0003800000 */
.L_x_86:
[----:B------:R-:W0:Y:S01]  /*0140*/  S2R R0, SR_TID.X ;  /* 0x0000000000007919 */ /* 0x000e220000002100 */
[----:B------:R-:W-:Y:S01]  /*0150*/  IMAD.U32 R2, RZ, RZ, UR7 ;  /* 0x00000007ff027e24 */ /* 0x000fe2000f8e00ff */
[----:B------:R-:W1:Y:S01]  /*0160*/  LDCU.64 UR10, c[0x0][0x388] ;  /* 0x00007100ff0a77ac */ /* 0x000e620008000a00 */
[----:B------:R-:W-:Y:S01]  /*0170*/  IMAD.U32 R6, RZ, RZ, UR7 ;  /* 0x00000007ff067e24 */ /* 0x000fe2000f8e00ff */
[----:B0-----:R-:W-:-:S04]  /*0180*/  ISETP.LT.U32.AND P0, PT, R0, UR6, PT ;  /* 0x0000000600007c0c */ /* 0x001fc8000bf01070 */
[----:B------:R-:W-:Y:S01]  /*0190*/  ISETP.GT.U32.AND.EX P0, PT, R2, RZ, PT, P0 ;  /* 0x000000ff0200720c */ /* 0x000fe20003f04100 */
[C---:B------:R-:W-:Y:S01]  /*01a0*/  VIADD R2, R0.reuse, 0x100 ;  /* 0x0000010000027836 */ /* 0x040fe20000000000 */
[----:B------:R-:W-:-:S04]  /*01b0*/  IADD3 R0, P2, PT, R0, UR4, RZ ;  /* 0x0000000400007c10 */ /* 0x000fc8000ff5e0ff */
[----:B------:R-:W-:Y:S01]  /*01c0*/  ISETP.LT.U32.AND P1, PT, R2, UR6, PT ;  /* 0x0000000602007c0c */ /* 0x000fe2000bf21070 */
[----:B------:R-:W-:Y:S01]  /*01d0*/  IMAD.X R3, RZ, RZ, UR5, P2 ;  /* 0x00000005ff037e24 */ /* 0x000fe200090e06ff */
[----:B-1----:R-:W-:Y:S02]  /*01e0*/  LEA R2, P2, R0, UR10, 0x3 ;  /* 0x0000000a00027c11 */ /* 0x002fe4000f8418ff */
[----:B------:R-:W-:Y:S02]  /*01f0*/  ISETP.GT.U32.AND.EX P1, PT, R6, RZ, PT, P1 ;  /* 0x000000ff0600720c */ /* 0x000fe40003f24110 */
[----:B------:R-:W-:Y:S01]  /*0200*/  LEA.HI.X R3, R0, UR11, R3, 0x3, P2 ;  /* 0x0000000b00037c11 */ /* 0x000fe200090f1c03 */
[----:B------:R-:W0:Y:S04]  /*0210*/  @P0 LDC.64 R4, c[0x0][0x390] ;  /* 0x0000e400ff040b82 */ /* 0x000e280000000a00 */
[----:B0-----:R0:W-:Y:S06]  /*0220*/  @P0 STG.E.64 desc[UR8][R2.64], R4 ;  /* 0x0000000402000986 */ /* 0x0011ec000c101b08 */
[----:B------:R-:W-:Y:S05]  /*0230*/  @!P1 EXIT ;  /* 0x000000000000994d */ /* 0x000fea0003800000 */
[----:B0-----:R-:W0:Y:S02]  /*0240*/  LDC.64 R4, c[0x0][0x390] ;  /* 0x0000e400ff047b82 */ /* 0x001e240000000a00 */
[----:B0-----:R-:W-:Y:S01]  /*0250*/  STG.E.64 desc[UR8][R2.64+0x800], R4 ;  /* 0x0008000402007986 */ /* 0x001fe2000c101b08 */
[----:B------:R-:W-:Y:S05]  /*0260*/  EXIT ;  /* 0x000000000000794d */ /* 0x000fea0003800000 */
.L_x_87:
        /* <DEDUP_REMOVED lines=9> */
.L_x_93:


//--------------------- .text._ZN3cub18CUB_300001_SM_10006detail11EmptyKernelIvEEvv --------------------------
	.section	.text._ZN3cub18CUB_300001_SM_10006detail11EmptyKernelIvEEvv,"ax",@progbits
	.align	128
        .global         _ZN3cub18CUB_300001_SM_10006detail11EmptyKernelIvEEvv
        .type           _ZN3cub18CUB_300001_SM_10006detail11EmptyKernelIvEEvv,@function
        .size           _ZN3cub18CUB_300001_SM_10006detail11EmptyKernelIvEEvv,(.L_x_94 - _ZN3cub18CUB_300001_SM_10006detail11EmptyKernelIvEEvv)
        .other          _ZN3cub18CUB_300001_SM_10006detail11EmptyKernelIvEEvv,@"STO_CUDA_ENTRY STV_DEFAULT"
_ZN3cub18CUB_300001_SM_10006detail11EmptyKernelIvEEvv:
.text._ZN3cub18CUB_300001_SM_10006detail11EmptyKernelIvEEvv:
[----:B------:R-:W-:Y:S01]  /*0000*/  LDC R1, c[0x0][0x37c] ;  /* 0x0000df00ff017b82 */ /* 0x000fe20000000800 */
[----:B------:R-:W-:Y:S05]  /*0010*/  EXIT ;  /* 0x000000000000794d */ /* 0x000fea0003800000 */
.L_x_88:
        /* <DEDUP_REMOVED lines=14> */
.L_x_94:


//--------------------- .nv.shared.reserved.0     --------------------------
	.section	.nv.shared.reserved.0,"aw",@nobits
	.weak		__nv_reservedSMEM_offset_0_alias
	.size		__nv_reservedSMEM_offset_0_alias, 0, 64
	.other		__nv_reservedSMEM_offset_0_alias,@"STO_CUDA_RESERVED_SHARED STV_DEFAULT"
__nv_reservedSMEM_offset_0_alias:
	.zero		0
	.zero		64


//--------------------- .nv.global                --------------------------
	.section	.nv.global,"aw",@nobits
.nv.global:
	.type		_ZN30_INTERNAL_73bf88a7_4_k_cu_main6thrust24THRUST_300001_SM_1000_NS3seqE,@object
	.size		_ZN30_INTERNAL_73bf88a7_4_k_cu_main6thrust24THRUST_300001_SM_1000_NS3seqE,(_ZN30_INTERNAL_73bf88a7_4_k_cu_main4cuda3std3__48in_placeE - _ZN30_INTERNAL_73bf88a7_4_k_cu_main6thrust24THRUST_300001_SM_1000_NS3seqE)
_ZN30_INTERNAL_73bf88a7_4_k_cu_main6thrust24THRUST_300001_SM_1000_NS3seqE:
	.zero		1
	.type		_ZN30_INTERNAL_73bf88a7_4_k_cu_main4cuda3std3__48in_placeE,@object
	.size		_ZN30_INTERNAL_73bf88a7_4_k_cu_main4cuda3std3__48in_placeE,(_ZN30_INTERNAL_73bf88a7_4_k_cu_main4cuda3std6ranges3__45__cpo4sizeE - _ZN30_INTERNAL_73bf88a7_4_k_cu_main4cuda3std3__48in_placeE)
_ZN30_INTERNAL_73bf88a7_4_k_cu_main4cuda3std3__48in_placeE:
	.zero		1
	.type		_ZN30_INTERNAL_73bf88a7_4_k_cu_main4cuda3std6ranges3__45__cpo4sizeE,@object
	.size		_ZN30_INTERNAL_73bf88a7_4_k_cu_main4cuda3std6ranges3__45__cpo4sizeE,(_ZN30_INTERNAL_73bf88a7_4_k_cu_main6thrust24THRUST_300001_SM_1000_NS12placeholders2_3E - _ZN30_INTERNAL_73bf88a7_4_k_cu_main4cuda3std6ranges3__45__cpo4sizeE)
_ZN30_INTERNAL_73bf88a7_4_k_cu_main4cuda3std6ranges3__45__cpo4sizeE:
	.zero		1
	.type		_ZN30_INTERNAL_73bf88a7_4_k_cu_main6thrust24THRUST_300001_SM_1000_NS12placeholders2_3E,@object
	.size		_ZN30_INTERNAL_73bf88a7_4_k_cu_main6thrust24THRUST_300001_SM_1000_NS12placeholders2_3E,(_ZN30_INTERNAL_73bf88a7_4_k_cu_main4cuda3std3__45__cpo6cbeginE - _ZN30_INTERNAL_73bf88a7_4_k_cu_main6thrust24THRUST_300001_SM_1000_NS12placeholders2_3E)
_ZN30_INTERNAL_73bf88a7_4_k_cu_main6thrust24THRUST_300001_SM_1000_NS12placeholders2_3E:
	.zero		1
	.type		_ZN30_INTERNAL_73bf88a7_4_k_cu_main4cuda3std3__45__cpo6cbeginE,@object
	.size		_ZN30_INTERNAL_73bf88a7_4_k_cu_main4cuda3std3__45__cpo6cbeginE,(_ZN30_INTERNAL_73bf88a7_4_k_cu_main4cuda3std6ranges3__45__cpo6cbeginE - _ZN30_INTERNAL_73bf88a7_4_k_cu_main4cuda3std3__45__cpo6cbeginE)
_ZN30_INTERNAL_73bf88a7_4_k_cu_main4cuda3std3__45__cpo6cbeginE:
	.zero		1
	.type		_ZN30_INTERNAL_73bf88a7_4_k_cu_main4cuda3std6ranges3__45__cpo6cbeginE,@object
	.size		_ZN30_INTERNAL_73bf88a7_4_k_cu_main4cuda3std6ranges3__45__cpo6cbeginE,(_ZN30_INTERNAL_73bf88a7_4_k_cu_main6thrust24THRUST_300001_SM_1000_NS12placeholders2_7E - _ZN30_INTERNAL_73bf88a7_4_k_cu_main4cuda3std6ranges3__45__cpo6cbeginE)
_ZN30_INTERNAL_73bf88a7_4_k_cu_main4cuda3std6ranges3__45__cpo6cbeginE:
	.zero		1
	.type		_ZN30_INTERNAL_73bf88a7_4_k_cu_main6thrust24THRUST_300001_SM_1000_NS12placeholders2_7E,@object
	.size		_ZN30_INTERNAL_73bf88a7_4_k_cu_main6thrust24THRUST_300001_SM_1000_NS12placeholders2_7E,(_ZN30_INTERNAL_73bf88a7_4_k_cu_main4cuda3std3__45__cpo7crbeginE - _ZN30_INTERNAL_73bf88a7_4_k_cu_main6thrust24THRUST_300001_SM_1000_NS12placeholders2_7E)
_ZN30_INTERNAL_73bf88a7_4_k_cu_main6thrust24THRUST_300001_SM_1000_NS12placeholders2_7E:
	.zero		1
	.type		_ZN30_INTERNAL_73bf88a7_4_k_cu_main4cuda3std3__45__cpo7crbeginE,@object
	.size		_ZN30_INTERNAL_73bf88a7_4_k_cu_main4cuda3std3__45__cpo7crbeginE,(_ZN30_INTERNAL_73bf88a7_4_k_cu_main4cuda3std6ranges3__45__cpo4nextE - _ZN30_INTERNAL_73bf88a7_4_k_cu_main4cuda3std3__45__cpo7crbeginE)
_ZN30_INTERNAL_73bf88a7_4_k_cu_main4cuda3std3__45__cpo7crbeginE:
	.zero		1
	.type		_ZN30_INTERNAL_73bf88a7_4_k_cu_main4cuda3std6ranges3__45__cpo4nextE,@object
	.size		_ZN30_INTERNAL_73bf88a7_4_k_cu_main4cuda3std6ranges3__45__cpo4nextE,(_ZN30_INTERNAL_73bf88a7_4_k_cu_main4cuda3std6ranges3__45__cpo4swapE - _ZN30_INTERNAL_73bf88a7_4_k_cu_main4cuda3std6ranges3__45__cpo4nextE)
_ZN30_INTERNAL_73bf88a7_4_k_cu_main4cuda3std6ranges3__45__cpo4nextE:
	.zero		1
	.type		_ZN30_INTERNAL_73bf88a7_4_k_cu_main4cuda3std6ranges3__45__cpo4swapE,@object
	.size		_ZN30_INTERNAL_73bf88a7_4_k_cu_main4cuda3std6ranges3__45__cpo4swapE,(_ZN30_INTERNAL_73bf88a7_4_k_cu_main6thrust24THRUST_300001_SM_1000_NS8cuda_cub10par_nosyncE - _ZN30_INTERNAL_73bf88a7_4_k_cu_main4cuda3std6ranges3__45__cpo4swapE)
_ZN30_INTERNAL_73bf88a7_4_k_cu_main4cuda3std6ranges3__45__cpo4swapE:
	.zero		1
	.type		_ZN30_INTERNAL_73bf88a7_4_k_cu_main6thrust24THRUST_300001_SM_1000_NS8cuda_cub10par_nosyncE,@object
	.size		_ZN30_INTERNAL_73bf88a7_4_k_cu_main6thrust24THRUST_300001_SM_1000_NS8cuda_cub10par_nosyncE,(_ZN30_INTERNAL_73bf88a7_4_k_cu_main6thrust24THRUST_300001_SM_1000_NS12placeholders2_9E - _ZN30_INTERNAL_73bf88a7_4_k_cu_main6thrust24THRUST_300001_SM_1000_NS8cuda_cub10par_nosyncE)
_ZN30_INTERNAL_73bf88a7_4_k_cu_main6thrust24THRUST_300001_SM_1000_NS8cuda_cub10par_nosyncE:
	.zero		1
	.type		_ZN30_INTERNAL_73bf88a7_4_k_cu_main6thrust24THRUST_300001_SM_1000_NS12placeholders2_9E,@object
	.size		_ZN30_INTERNAL_73bf88a7_4_k_cu_main6thrust24THRUST_300001_SM_1000_NS12placeholders2_9E,(_ZN30_INTERNAL_73bf88a7_4_k_cu_main4cuda3std3__432_GLOBAL__N__73bf88a7_4_k_cu_main6ignoreE - _ZN30_INTERNAL_73bf88a7_4_k_cu_main6thrust24THRUST_300001_SM_1000_NS12placeholders2_9E)
_ZN30_INTERNAL_73bf88a7_4_k_cu_main6thrust24THRUST_300001_SM_1000_NS12placeholders2_9E:
	.zero		1
	.type		_ZN30_INTERNAL_73bf88a7_4_k_cu_main4cuda3std3__432_GLOBAL__N__73bf88a7_4_k_cu_main6ignoreE,@object
	.size		_ZN30_INTERNAL_73bf88a7_4_k_cu_main4cuda3std3__432_GLOBAL__N__73bf88a7_4_k_cu_main6ignoreE,(_ZN30_INTERNAL_73bf88a7_4_k_cu_main4cuda3std6ranges3__45__cpo4dataE - _ZN30_INTERNAL_73bf88a7_4_k_cu_main4cuda3std3__432_GLOBAL__N__73bf88a7_4_k_cu_main6ignoreE)
_ZN30_INTERNAL_73bf88a7_4_k_cu_main4cuda3std3__432_GLOBAL__N__73bf88a7_4_k_cu_main6ignoreE:
	.zero		1
	.type		_ZN30_INTERNAL_73bf88a7_4_k_cu_main4cuda3std6ranges3__45__cpo4dataE,@object
	.size		_ZN30_INTERNAL_73bf88a7_4_k_cu_main4cuda3std6ranges3__45__cpo4dataE,(_ZN30_INTERNAL_73bf88a7_4_k_cu_main6thrust24THRUST_300001_SM_1000_NS12placeholders2_1E - _ZN30_INTERNAL_73bf88a7_4_k_cu_main4cuda3std6ranges3__45__cpo4dataE)
_ZN30_INTERNAL_73bf88a7_4_k_cu_main4cuda3std6ranges3__45__cpo4dataE:
	.zero		1
	.type		_ZN30_INTERNAL_73bf88a7_4_k_cu_main6thrust24THRUST_300001_SM_1000_NS12placeholders2_1E,@object
	.size		_ZN30_INTERNAL_73bf88a7_4_k_cu_main6thrust24THRUST_300001_SM_1000_NS12placeholders2_1E,(_ZN30_INTERNAL_73bf88a7_4_k_cu_main4cuda3std3__45__cpo5beginE - _ZN30_INTERNAL_73bf88a7_4_k_cu_main6thrust24THRUST_300001_SM_1000_NS12placeholders2_1E)
_ZN30_INTERNAL_73bf88a7_4_k_cu_main6thrust24THRUST_300001_SM_1000_NS12placeholders2_1E:
	.zero		1
	.type		_ZN30_INTERNAL_73bf88a7_4_k_cu_main4cuda3std3__45__cpo5beginE,@object
	.size		_ZN30_INTERNAL_73bf88a7_4_k_cu_main4cuda3std3__45__cpo5beginE,(_ZN30_INTERNAL_73bf88a7_4_k_cu_main4cuda3std6ranges3__45__cpo5beginE - _ZN30_INTERNAL_73bf88a7_4_k_cu_main4cuda3std3__45__cpo5beginE)
_ZN30_INTERNAL_73bf88a7_4_k_cu_main4cuda3std3__45__cpo5beginE:
	.zero		1
	.type		_ZN30_INTERNAL_73bf88a7_4_k_cu_main4cuda3std6ranges3__45__cpo5beginE,@object
	.size		_ZN30_INTERNAL_73bf88a7_4_k_cu_main4cuda3std6ranges3__45__cpo5beginE,(_ZN30_INTERNAL_73bf88a7_4_k_cu_main6thrust24THRUST_300001_SM_1000_NS12placeholders2_5E - _ZN30_INTERNAL_73bf88a7_4_k_cu_main4cuda3std6ranges3__45__cpo5beginE)
_ZN30_INTERNAL_73bf88a7_4_k_cu_main4cuda3std6ranges3__45__cpo5beginE:
	.zero		1
	.type		_ZN30_INTERNAL_73bf88a7_4_k_cu_main6thrust24THRUST_300001_SM_1000_NS12placeholders2_5E,@object
	.size		_ZN30_INTERNAL_73bf88a7_4_k_cu_main6thrust24THRUST_300001_SM_1000_NS12placeholders2_5E,(_ZN30_INTERNAL_73bf88a7_4_k_cu_main4cuda3std3__45__cpo6rbeginE - _ZN30_INTERNAL_73bf88a7_4_k_cu_main6thrust24THRUST_300001_SM_1000_NS12placeholders2_5E)
_ZN30_INTERNAL_73bf88a7_4_k_cu_main6thrust24THRUST_300001_SM_1000_NS12placeholders2_5E:
	.zero		1
	.type		_ZN30_INTERNAL_73bf88a7_4_k_cu_main4cuda3std3__45__cpo6rbeginE,@object
	.size		_ZN30_INTERNAL_73bf88a7_4_k_cu_main4cuda3std3__45__cpo6rbeginE,(_ZN30_INTERNAL_73bf88a7_4_k_cu_main4cuda3std6ranges3__45__cpo7advanceE - _ZN30_INTERNAL_73bf88a7_4_k_cu_main4cuda3std3__45__cpo6rbeginE)
_ZN30_INTERNAL_73bf88a7_4_k_cu_main4cuda3std3__45__cpo6rbeginE:
	.zero		1
	.type		_ZN30_INTERNAL_73bf88a7_4_k_cu_main4cuda3std6ranges3__45__cpo7advanceE,@object
	.size		_ZN30_INTERNAL_73bf88a7_4_k_cu_main4cuda3std6ranges3__45__cpo7advanceE,(_ZN30_INTERNAL_73bf88a7_4_k_cu_main4cuda3std3__47nulloptE - _ZN30_INTERNAL_73bf88a7_4_k_cu_main4cuda3std6ranges3__45__cpo7advanceE)
_ZN30_INTERNAL_73bf88a7_4_k_cu_main4cuda3std6ranges3__45__cpo7advanceE:
	.zero		1
	.type		_ZN30_INTERNAL_73bf88a7_4_k_cu_main4cuda3std3__47nulloptE,@object
	.size		_ZN30_INTERNAL_73bf88a7_4_k_cu_main4cuda3std3__47nulloptE,(_ZN30_INTERNAL_73bf88a7_4_k_cu_main4cuda3std6ranges3__45__cpo8distanceE - _ZN30_INTERNAL_73bf88a7_4_k_cu_main4cuda3std3__47nulloptE)
_ZN30_INTERNAL_73bf88a7_4_k_cu_main4cuda3std3__47nulloptE:
	.zero		1
	.type		_ZN30_INTERNAL_73bf88a7_4_k_cu_main4cuda3std6ranges3__45__cpo8distanceE,@object
	.size		_ZN30_INTERNAL_73bf88a7_4_k_cu_main4cuda3std6ranges3__45__cpo8distanceE,(_ZN30_INTERNAL_73bf88a7_4_k_cu_main6thrust24THRUST_300001_SM_1000_NS12placeholders3_10E - _ZN30_INTERNAL_73bf88a7_4_k_cu_main4cuda3std6ranges3__45__cpo8distanceE)
_ZN30_INTERNAL_73bf88a7_4_k_cu_main4cuda3std6ranges3__45__cpo8distanceE:
	.zero		1
	.type		_ZN30_INTERNAL_73bf88a7_4_k_cu_main6thrust24THRUST_300001_SM_1000_NS12placeholders3_10E,@object
	.size		_ZN30_INTERNAL_73bf88a7_4_k_cu_main6thrust24THRUST_300001_SM_1000_NS12placeholders3_10E,(_ZN30_INTERNAL_73bf88a7_4_k_cu_main4cuda3std3__419piecewise_constructE - _ZN30_INTERNAL_73bf88a7_4_k_cu_main6thrust24THRUST_300001_SM_1000_NS12placeholders3_10E)
_ZN30_INTERNAL_73bf88a7_4_k_cu_main6thrust24THRUST_300001_SM_1000_NS12placeholders3_10E:
	.zero		1
	.type		_ZN30_INTERNAL_73bf88a7_4_k_cu_main4cuda3std3__419piecewise_constructE,@object
	.size		_ZN30_INTERNAL_73bf88a7_4_k_cu_main4cuda3std3__419piecewise_constructE,(_ZN30_INTERNAL_73bf88a7_4_k_cu_main4cuda3std6ranges3__45__cpo5cdataE - _ZN30_INTERNAL_73bf88a7_4_k_cu_main4cuda3std3__419piecewise_constructE)
_ZN30_INTERNAL_73bf88a7_4_k_cu_main4cuda3std3__419piecewise_constructE:
	.zero		1
	.type		_ZN30_INTERNAL_73bf88a7_4_k_cu_main4cuda3std6ranges3__45__cpo5cdataE,@object
	.size		_ZN30_INTERNAL_73bf88a7_4_k_cu_main4cuda3std6ranges3__45__cpo5cdataE,(_ZN30_INTERNAL_73bf88a7_4_k_cu_main6thrust24THRUST_300001_SM_1000_NS12placeholders2_2E - _ZN30_INTERNAL_73bf88a7_4_k_cu_main4cuda3std6ranges3__45__cpo5cdataE)
_ZN30_INTERNAL_73bf88a7_4_k_cu_main4cuda3std6ranges3__45__cpo5cdataE:
	.zero		1
	.type		_ZN30_INTERNAL_73bf88a7_4_k_cu_main6thrust24THRUST_300001_SM_1000_NS12placeholders2_2E,@object
	.size		_ZN30_INTERNAL_73bf88a7_4_k_cu_main6thrust24THRUST_300001_SM_1000_NS12placeholders2_2E,(_ZN30_INTERNAL_73bf88a7_4_k_cu_main4cuda3std3__45__cpo3endE - _ZN30_INTERNAL_73bf88a7_4_k_cu_main6thrust24THRUST_300001_SM_1000_NS12placeholders2_2E)
_ZN30_INTERNAL_73bf88a7_4_k_cu_main6thrust24THRUST_300001_SM_1000_NS12placeholders2_2E:
	.zero		1
	.type		_ZN30_INTERNAL_73bf88a7_4_k_cu_main4cuda3std3__45__cpo3endE,@object
	.size		_ZN30_INTERNAL_73bf88a7_4_k_cu_main4cuda3std3__45__cpo3endE,(_ZN30_INTERNAL_73bf88a7_4_k_cu_main4cuda3std6ranges3__45__cpo3endE - _ZN30_INTERNAL_73bf88a7_4_k_cu_main4cuda3std3__45__cpo3endE)
_ZN30_INTERNAL_73bf88a7_4_k_cu_main4cuda3std3__45__cpo3endE:
	.zero		1
	.type		_ZN30_INTERNAL_73bf88a7_4_k_cu_main4cuda3std6ranges3__45__cpo3endE,@object
	.size		_ZN30_INTERNAL_73bf88a7_4_k_cu_main4cuda3std6ranges3__45__cpo3endE,(_ZN30_INTERNAL_73bf88a7_4_k_cu_main6thrust24THRUST_300001_SM_1000_NS12placeholders2_6E - _ZN30_INTERNAL_73bf88a7_4_k_cu_main4cuda3std6ranges3__45__cpo3endE)
_ZN30_INTERNAL_73bf88a7_4_k_cu_main4cuda3std6ranges3__45__cpo3endE:
	.zero		1
	.type		_ZN30_INTERNAL_73bf88a7_4_k_cu_main6thrust24THRUST_300001_SM_1000_NS12placeholders2_6E,@object
	.size		_ZN30_INTERNAL_73bf88a7_4_k_cu_main6thrust24THRUST_300001_SM_1000_NS12placeholders2_6E,(_ZN30_INTERNAL_73bf88a7_4_k_cu_main4cuda3std3__45__cpo4rendE - _ZN30_INTERNAL_73bf88a7_4_k_cu_main6thrust24THRUST_300001_SM_1000_NS12placeholders2_6E)
_ZN30_INTERNAL_73bf88a7_4_k_cu_main6thrust24THRUST_300001_SM_1000_NS12placeholders2_6E:
	.zero		1
	.type		_ZN30_INTERNAL_73bf88a7_4_k_cu_main4cuda3std3__45__cpo4rendE,@object
	.size		_ZN30_INTERNAL_73bf88a7_4_k_cu_main4cuda3std3__45__cpo4rendE,(_ZN30_INTERNAL_73bf88a7_4_k_cu_main4cuda3std6ranges3__45__cpo9iter_swapE - _ZN30_INTERNAL_73bf88a7_4_k_cu_main4cuda3std3__45__cpo4rendE)
_ZN30_INTERNAL_73bf88a7_4_k_cu_main4cuda3std3__45__cpo4rendE:
	.zero		1
	.type		_ZN30_INTERNAL_73bf88a7_4_k_cu_main4cuda3std6ranges3__45__cpo9iter_swapE,@object
	.size		_ZN30_INTERNAL_73bf88a7_4_k_cu_main4cuda3std6ranges3__45__cpo9iter_swapE,(_ZN30_INTERNAL_73bf88a7_4_k_cu_main4cuda3std3__48unexpectE - _ZN30_INTERNAL_73bf88a7_4_k_cu_main4cuda3std6ranges3__45__cpo9iter_swapE)
_ZN30_INTERNAL_73bf88a7_4_k_cu_main4cuda3std6ranges3__45__cpo9iter_swapE:
	.zero		1
	.type		_ZN30_INTERNAL_73bf88a7_4_k_cu_main4cuda3std3__48unexpectE,@object
	.size		_ZN30_INTERNAL_73bf88a7_4_k_cu_main4cuda3std3__48unexpectE,(_ZN30_INTERNAL_73bf88a7_4_k_cu_main6thrust24THRUST_300001_SM_1000_NS8cuda_cub3parE - _ZN30_INTERNAL_73bf88a7_4_k_cu_main4cuda3std3__48unexpectE)
_ZN30_INTERNAL_73bf88a7_4_k_cu_main4cuda3std3__48unexpectE:
	.zero		1
	.type		_ZN30_INTERNAL_73bf88a7_4_k_cu_main6thrust24THRUST_300001_SM_1000_NS8cuda_cub3parE,@object
	.size		_ZN30_INTERNAL_73bf88a7_4_k_cu_main6thrust24THRUST_300001_SM_1000_NS8cuda_cub3parE,(_ZN30_INTERNAL_73bf88a7_4_k_cu_main6thrust24THRUST_300001_SM_1000_NS12placeholders2_4E - _ZN30_INTERNAL_73bf88a7_4_k_cu_main6thrust24THRUST_300001_SM_1000_NS8cuda_cub3parE)
_ZN30_INTERNAL_73bf88a7_4_k_cu_main6thrust24THRUST_300001_SM_1000_NS8cuda_cub3parE:
	.zero		1
	.type		_ZN30_INTERNAL_73bf88a7_4_k_cu_main6thrust24THRUST_300001_SM_1000_NS12placeholders2_4E,@object
	.size		_ZN30_INTERNAL_73bf88a7_4_k_cu_main6thrust24THRUST_300001_SM_1000_NS12placeholders2_4E,(_ZN30_INTERNAL_73bf88a7_4_k_cu_main4cuda3std3__45__cpo4cendE - _ZN30_INTERNAL_73bf88a7_4_k_cu_main6thrust24THRUST_300001_SM_1000_NS12placeholders2_4E)
_ZN30_INTERNAL_73bf88a7_4_k_cu_main6thrust24THRUST_300001_SM_1000_NS12placeholders2_4E:
	.zero		1
	.type		_ZN30_INTERNAL_73bf88a7_4_k_cu_main4cuda3std3__45__cpo4cendE,@object
	.size		_ZN30_INTERNAL_73bf88a7_4_k_cu_main4cuda3std3__45__cpo4cendE,(_ZN30_INTERNAL_73bf88a7_4_k_cu_main4cuda3std6ranges3__45__cpo4cendE - _ZN30_INTERNAL_73bf88a7_4_k_cu_main4cuda3std3__45__cpo4cendE)
_ZN30_INTERNAL_73bf88a7_4_k_cu_main4cuda3std3__45__cpo4cendE:
	.zero		1
	.type		_ZN30_INTERNAL_73bf88a7_4_k_cu_main4cuda3std6ranges3__45__cpo4cendE,@object
	.size		_ZN30_INTERNAL_73bf88a7_4_k_cu_main4cuda3std6ranges3__45__cpo4cendE,(_ZN30_INTERNAL_73bf88a7_4_k_cu_main4cuda3std3__420unreachable_sentinelE - _ZN30_INTERNAL_73bf88a7_4_k_cu_main4cuda3std6ranges3__45__cpo4cendE)
_ZN30_INTERNAL_73bf88a7_4_k_cu_main4cuda3std6ranges3__45__cpo4cendE:
	.zero		1
	.type		_ZN30_INTERNAL_73bf88a7_4_k_cu_main4cuda3std3__420unreachable_sentinelE,@object
	.size		_ZN30_INTERNAL_73bf88a7_4_k_cu_main4cuda3std3__420unreachable_sentinelE,(_ZN30_INTERNAL_73bf88a7_4_k_cu_main4cuda3std6ranges3__45__cpo5ssizeE - _ZN30_INTERNAL_73bf88a7_4_k_cu_main4cuda3std3__420unreachable_sentinelE)
_ZN30_INTERNAL_73bf88a7_4_k_cu_main4cuda3std3__420unreachable_sentinelE:
	.zero		1
	.type		_ZN30_INTERNAL_73bf88a7_4_k_cu_main4cuda3std6ranges3__45__cpo5ssizeE,@object
	.size		_ZN30_INTERNAL_73bf88a7_4_k_cu_main4cuda3std6ranges3__45__cpo5ssizeE,(_ZN30_INTERNAL_73bf88a7_4_k_cu_main6thrust24THRUST_300001_SM_1000_NS12placeholders2_8E - _ZN30_INTERNAL_73bf88a7_4_k_cu_main4cuda3std6ranges3__45__cpo5ssizeE)
_ZN30_INTERNAL_73bf88a7_4_k_cu_main4cuda3std6ranges3__45__cpo5ssizeE:
	.zero		1
	.type		_ZN30_INTERNAL_73bf88a7_4_k_cu_main6thrust24THRUST_300001_SM_1000_NS12placeholders2_8E,@object
	.size		_ZN30_INTERNAL_73bf88a7_4_k_cu_main6thrust24THRUST_300001_SM_1000_NS12placeholders2_8E,(_ZN30_INTERNAL_73bf88a7_4_k_cu_main4cuda3std3__45__cpo5crendE - _ZN30_INTERNAL_73bf88a7_4_k_cu_main6thrust24THRUST_300001_SM_1000_NS12placeholders2_8E)
_ZN30_INTERNAL_73bf88a7_4_k_cu_main6thrust24THRUST_300001_SM_1000_NS12placeholders2_8E:
	.zero		1
	.type		_ZN30_INTERNAL_73bf88a7_4_k_cu_main4cuda3std3__45__cpo5crendE,@object
	.size		_ZN30_INTERNAL_73bf88a7_4_k_cu_main4cuda3std3__45__cpo5crendE,(_ZN30_INTERNAL_73bf88a7_4_k_cu_main4cuda3std6ranges3__45__cpo4prevE - _ZN30_INTERNAL_73bf88a7_4_k_cu_main4cuda3std3__45__cpo5crendE)
_ZN30_INTERNAL_73bf88a7_4_k_cu_main4cuda3std3__45__cpo5crendE:
	.zero		1
	.type		_ZN30_INTERNAL_73bf88a7_4_k_cu_main4cuda3std6ranges3__45__cpo4prevE,@object
	.size		_ZN30_INTERNAL_73bf88a7_4_k_cu_main4cuda3std6ranges3__45__cpo4prevE,(_ZN30_INTERNAL_73bf88a7_4_k_cu_main4cuda3std6ranges3__45__cpo9iter_moveE - _ZN30_INTERNAL_73bf88a7_4_k_cu_main4cuda3std6ranges3__45__cpo4prevE)
_ZN30_INTERNAL_73bf88a7_4_k_cu_main4cuda3std6ranges3__45__cpo4prevE:
	.zero		1
	.type		_ZN30_INTERNAL_73bf88a7_4_k_cu_main4cuda3std6ranges3__45__cpo9iter_moveE,@object
	.size		_ZN30_INTERNAL_73bf88a7_4_k_cu_main4cuda3std6ranges3__45__cpo9iter_moveE,(_ZN30_INTERNAL_73bf88a7_4_k_cu_main6thrust24THRUST_300001_SM_1000_NS6system6detail10sequential3seqE - _ZN30_INTERNAL_73bf88a7_4_k_cu_main4cuda3std6ranges3__45__cpo9iter_moveE)
_ZN30_INTERNAL_73bf88a7_4_k_cu_main4cuda3std6ranges3__45__cpo9iter_moveE:
	.zero		1
	.type		_ZN30_INTERNAL_73bf88a7_4_k_cu_main6thrust24THRUST_300001_SM_1000_NS6system6detail10sequential3seqE,@object
	.size		_ZN30_INTERNAL_73bf88a7_4_k_cu_main6thrust24THRUST_300001_SM_1000_NS6system6detail10sequential3seqE,(.L_31 - _ZN30_INTERNAL_73bf88a7_4_k_cu_main6thrust24THRUST_300001_SM_1000_NS6system6detail10sequential3seqE)
_ZN30_INTERNAL_73bf88a7_4_k_cu_main6thrust24THRUST_300001_SM_1000_NS6system6detail10sequential3seqE:
	.zero		1
.L_31:


//--------------------- .nv.constant0._ZN3cub18CUB_300001_SM_10006detail9transform16transform_kernelINS2_10policy_hubILb1EN4cuda3std3__45tupleIJN6thrust24THRUST_300001_SM_1000_NS17counting_iteratorIiNSA_11use_defaultESC_SC_EEEEEE10policy1000El10raw_accessNSA_6detail15normal_iteratorINSA_10device_ptrIdEEEEJSD_EEEvT0_iT1_T2_DpNS2_10kernel_argIT3_EE --------------------------
	.section	.nv.constant0._ZN3cub18CUB_300001_SM_10006detail9transform16transform_kernelINS2_10policy_hubILb1EN4cuda3std3__45tupleIJN6thrust24THRUST_300001_SM_1000_NS17counting_iteratorIiNSA_11use_defaultESC_SC_EEEEEE10policy1000El10raw_accessNSA_6detail15normal_iteratorINSA_10device_ptrIdEEEEJSD_EEEvT0_iT1_T2_DpNS2_10kernel_argIT3_EE,"a",@progbits
	.sectionflags	@""
	.align	4
.nv.constant0._ZN3cub18CUB_300001_SM_10006detail9transform16transform_kernelINS2_10policy_hubILb1EN4cuda3std3__45tupleIJN6thrust24THRUST_300001_SM_1000_NS17counting_iteratorIiNSA_11use_defaultESC_SC_EEEEEE10policy1000El10raw_accessNSA_6detail15normal_iteratorINSA_10device_ptrIdEEEEJSD_EEEvT0_iT1_T2_DpNS2_10kernel_argIT3_EE:
	.zero		960


//--------------------- .nv.constant0._ZN3cub18CUB_300001_SM_10006detail9transform16transform_kernelINS2_10policy_hubILb1EN4cuda3std3__45tupleIJN6thrust24THRUST_300001_SM_1000_NS17counting_iteratorIiNSA_11use_defaultESC_SC_EEEEEE10policy1000Ei10raw_accessNSA_6detail15normal_iteratorINSA_10device_ptrIdEEEEJSD_EEEvT0_iT1_T2_DpNS2_10kernel_argIT3_EE --------------------------
	.section	.nv.constant0._ZN3cub18CUB_300001_SM_10006detail9transform16transform_kernelINS2_10policy_hubILb1EN4cuda3std3__45tupleIJN6thrust24THRUST_300001_SM_1000_NS17counting_iteratorIiNSA_11use_defaultESC_SC_EEEEEE10policy1000Ei10raw_accessNSA_6detail15normal_iteratorINSA_10device_ptrIdEEEEJSD_EEEvT0_iT1_T2_DpNS2_10kernel_argIT3_EE,"a",@progbits
	.sectionflags	@""
	.align	4
.nv.constant0._ZN3cub18CUB_300001_SM_10006detail9transform16transform_kernelINS2_10policy_hubILb1EN4cuda3std3__45tupleIJN6thrust24THRUST_300001_SM_1000_NS17counting_iteratorIiNSA_11use_defaultESC_SC_EEEEEE10policy1000Ei10raw_accessNSA_6detail15normal_iteratorINSA_10device_ptrIdEEEEJSD_EEEvT0_iT1_T2_DpNS2_10kernel_argIT3_EE:
	.zero		952


//--------------------- .nv.constant0._ZN3cub18CUB_300001_SM_10006detail8for_each13static_kernelINS2_12policy_hub_t12policy_500_tEmN6thrust24THRUST_300001_SM_1000_NS8cuda_cub20__uninitialized_fill7functorINS7_10device_ptrIdEEdEEEEvT0_T1_ --------------------------
	.section	.nv.constant0._ZN3cub18CUB_300001_SM_10006detail8for_each13static_kernelINS2_12policy_hub_t12policy_500_tEmN6thrust24THRUST_300001_SM_1000_NS8cuda_cub20__uninitialized_fill7functorINS7_10device_ptrIdEEdEEEEvT0_T1_,"a",@progbits
	.sectionflags	@""
	.align	4
.nv.constant0._ZN3cub18CUB_300001_SM_10006detail8for_each13static_kernelINS2_12policy_hub_t12policy_500_tEmN6thrust24THRUST_300001_SM_1000_NS8cuda_cub20__uninitialized_fill7functorINS7_10device_ptrIdEEdEEEEvT0_T1_:
	.zero		920


//--------------------- .nv.constant0._ZN3cub18CUB_300001_SM_10006detail11EmptyKernelIvEEvv --------------------------
	.section	.nv.constant0._ZN3cub18CUB_300001_SM_10006detail11EmptyKernelIvEEvv,"a",@progbits
	.sectionflags	@""
	.align	4
.nv.constant0._ZN3cub18CUB_300001_SM_10006detail11EmptyKernelIvEEvv:
	.zero		896


//--------------------- SYMBOLS --------------------------

	.type		.nv.reservedSmem.offset0,@object
	.size		.nv.reservedSmem.offset0,0x4
